//
// Generated by NVIDIA NVVM Compiler
//
// Compiler Build ID: CL-36424714
// Cuda compilation tools, release 13.0, V13.0.88
// Based on NVVM 20.0.0
//

.version 9.0
.target sm_100
.address_size 64

	// .globl	_Z13educatedGuessPiS_
// _ZZ13educatedGuessPiS_E8hasValue has been demoted
// _ZZ13educatedGuessPiS_E5inBox has been demoted
// _ZZ10superSolvePiE6rowHas has been demoted
// _ZZ10superSolvePiE6colHas has been demoted
// _ZZ10superSolvePiE6boxHas has been demoted
// _ZZ10superSolvePiE5added has been demoted
// _ZZ10superSolvePiE4past has been demoted

.visible .entry _Z13educatedGuessPiS_(
	.param .u64 .ptr .align 1 _Z13educatedGuessPiS__param_0,
	.param .u64 .ptr .align 1 _Z13educatedGuessPiS__param_1
)
{
	.local .align 1 .b8 	__local_depot0[9];
	.reg .b64 	%SP;
	.reg .b64 	%SPL;
	.reg .pred 	%p<49>;
	.reg .b16 	%rs<73>;
	.reg .b32 	%r<111>;
	.reg .b64 	%rd<69>;
	// demoted variable
	.shared .align 1 .b8 _ZZ13educatedGuessPiS_E8hasValue[9];
	// demoted variable
	.shared .align 4 .b8 _ZZ13educatedGuessPiS_E5inBox[36];
	mov.u64 	%SPL, __local_depot0;
	ld.param.u64 	%rd4, [_Z13educatedGuessPiS__param_0];
	ld.param.u64 	%rd5, [_Z13educatedGuessPiS__param_1];
	cvta.to.global.u64 	%rd1, %rd5;
	cvta.to.global.u64 	%rd6, %rd4;
	add.u64 	%rd2, %SPL, 0;
	mov.u32 	%r7, %tid.x;
	mov.u32 	%r8, %tid.y;
	mad.lo.s32 	%r1, %r8, 3, %r7;
	mov.u32 	%r9, %ctaid.x;
	mad.lo.s32 	%r2, %r9, 3, %r7;
	mov.u32 	%r10, %ctaid.y;
	mad.lo.s32 	%r11, %r10, 3, %r8;
	mul.lo.s32 	%r3, %r11, 9;
	add.s32 	%r4, %r3, %r2;
	mov.u32 	%r12, _ZZ13educatedGuessPiS_E8hasValue;
	add.s32 	%r13, %r12, %r1;
	mov.b16 	%rs20, 0;
	st.shared.u8 	[%r13], %rs20;
	shl.b32 	%r14, %r1, 2;
	mov.u32 	%r15, _ZZ13educatedGuessPiS_E5inBox;
	add.s32 	%r16, %r15, %r14;
	mov.b32 	%r17, 0;
	st.shared.u32 	[%r16], %r17;
	bar.sync 	0;
	mul.wide.s32 	%rd8, %r4, 4;
	add.s64 	%rd3, %rd6, %rd8;
	ld.global.u32 	%r5, [%rd3];
	setp.eq.s32 	%p1, %r5, 0;
	@%p1 bra 	$L__BB0_2;
	add.s32 	%r19, %r12, %r5;
	mov.b16 	%rs21, 1;
	st.shared.u8 	[%r19+-1], %rs21;
$L__BB0_2:
	setp.ne.s32 	%p2, %r5, 0;
	bar.sync 	0;
	@%p2 bra 	$L__BB0_41;
	ld.param.u64 	%rd68, [_Z13educatedGuessPiS__param_0];
	ld.shared.u8 	%rs22, [_ZZ13educatedGuessPiS_E8hasValue];
	st.local.u8 	[%rd2], %rs22;
	ld.shared.u8 	%rs23, [_ZZ13educatedGuessPiS_E8hasValue+1];
	st.local.u8 	[%rd2+1], %rs23;
	ld.shared.u8 	%rs24, [_ZZ13educatedGuessPiS_E8hasValue+2];
	st.local.u8 	[%rd2+2], %rs24;
	ld.shared.u8 	%rs25, [_ZZ13educatedGuessPiS_E8hasValue+3];
	st.local.u8 	[%rd2+3], %rs25;
	ld.shared.u8 	%rs26, [_ZZ13educatedGuessPiS_E8hasValue+4];
	st.local.u8 	[%rd2+4], %rs26;
	ld.shared.u8 	%rs27, [_ZZ13educatedGuessPiS_E8hasValue+5];
	st.local.u8 	[%rd2+5], %rs27;
	ld.shared.u8 	%rs28, [_ZZ13educatedGuessPiS_E8hasValue+6];
	st.local.u8 	[%rd2+6], %rs28;
	ld.shared.u8 	%rs29, [_ZZ13educatedGuessPiS_E8hasValue+7];
	st.local.u8 	[%rd2+7], %rs29;
	ld.shared.u8 	%rs30, [_ZZ13educatedGuessPiS_E8hasValue+8];
	st.local.u8 	[%rd2+8], %rs30;
	cvta.to.global.u64 	%rd9, %rd68;
	mul.wide.s32 	%rd10, %r2, 4;
	add.s64 	%rd11, %rd9, %rd10;
	ld.global.s32 	%rd12, [%rd11];
	add.s64 	%rd13, %rd2, %rd12;
	mov.b16 	%rs31, 1;
	st.local.u8 	[%rd13+-1], %rs31;
	mul.wide.u32 	%rd14, %r3, 4;
	add.s64 	%rd15, %rd9, %rd14;
	ld.global.s32 	%rd16, [%rd15];
	add.s64 	%rd17, %rd2, %rd16;
	st.local.u8 	[%rd17+-1], %rs31;
	ld.global.s32 	%rd18, [%rd11+36];
	add.s64 	%rd19, %rd2, %rd18;
	st.local.u8 	[%rd19+-1], %rs31;
	ld.global.s32 	%rd20, [%rd15+4];
	add.s64 	%rd21, %rd2, %rd20;
	st.local.u8 	[%rd21+-1], %rs31;
	ld.global.s32 	%rd22, [%rd11+72];
	add.s64 	%rd23, %rd2, %rd22;
	st.local.u8 	[%rd23+-1], %rs31;
	ld.global.s32 	%rd24, [%rd15+8];
	add.s64 	%rd25, %rd2, %rd24;
	st.local.u8 	[%rd25+-1], %rs31;
	ld.global.s32 	%rd26, [%rd11+108];
	add.s64 	%rd27, %rd2, %rd26;
	st.local.u8 	[%rd27+-1], %rs31;
	ld.global.s32 	%rd28, [%rd15+12];
	add.s64 	%rd29, %rd2, %rd28;
	st.local.u8 	[%rd29+-1], %rs31;
	ld.global.s32 	%rd30, [%rd11+144];
	add.s64 	%rd31, %rd2, %rd30;
	st.local.u8 	[%rd31+-1], %rs31;
	ld.global.s32 	%rd32, [%rd15+16];
	add.s64 	%rd33, %rd2, %rd32;
	st.local.u8 	[%rd33+-1], %rs31;
	ld.global.s32 	%rd34, [%rd11+180];
	add.s64 	%rd35, %rd2, %rd34;
	st.local.u8 	[%rd35+-1], %rs31;
	ld.global.s32 	%rd36, [%rd15+20];
	add.s64 	%rd37, %rd2, %rd36;
	st.local.u8 	[%rd37+-1], %rs31;
	ld.global.s32 	%rd38, [%rd11+216];
	add.s64 	%rd39, %rd2, %rd38;
	st.local.u8 	[%rd39+-1], %rs31;
	ld.global.s32 	%rd40, [%rd15+24];
	add.s64 	%rd41, %rd2, %rd40;
	st.local.u8 	[%rd41+-1], %rs31;
	ld.global.s32 	%rd42, [%rd11+252];
	add.s64 	%rd43, %rd2, %rd42;
	st.local.u8 	[%rd43+-1], %rs31;
	ld.global.s32 	%rd44, [%rd15+28];
	add.s64 	%rd45, %rd2, %rd44;
	st.local.u8 	[%rd45+-1], %rs31;
	ld.global.s32 	%rd46, [%rd11+288];
	add.s64 	%rd47, %rd2, %rd46;
	st.local.u8 	[%rd47+-1], %rs31;
	ld.global.s32 	%rd48, [%rd15+32];
	add.s64 	%rd49, %rd2, %rd48;
	st.local.u8 	[%rd49+-1], %rs31;
	ld.local.u8 	%rs1, [%rd2];
	setp.eq.s16 	%p3, %rs1, 0;
	selp.u32 	%r20, 1, 0, %p3;
	ld.local.u8 	%rs2, [%rd2+1];
	setp.eq.s16 	%p4, %rs2, 0;
	selp.b32 	%r21, 2, %r20, %p4;
	selp.u32 	%r22, 1, 0, %p4;
	add.s32 	%r23, %r20, %r22;
	ld.local.u8 	%rs3, [%rd2+2];
	setp.eq.s16 	%p5, %rs3, 0;
	selp.b32 	%r24, 3, %r21, %p5;
	selp.u32 	%r25, 1, 0, %p5;
	add.s32 	%r26, %r23, %r25;
	ld.local.u8 	%rs4, [%rd2+3];
	setp.eq.s16 	%p6, %rs4, 0;
	selp.b32 	%r27, 4, %r24, %p6;
	selp.u32 	%r28, 1, 0, %p6;
	add.s32 	%r29, %r26, %r28;
	ld.local.u8 	%rs5, [%rd2+4];
	setp.eq.s16 	%p7, %rs5, 0;
	selp.b32 	%r30, 5, %r27, %p7;
	selp.u32 	%r31, 1, 0, %p7;
	add.s32 	%r32, %r29, %r31;
	ld.local.u8 	%rs6, [%rd2+5];
	setp.eq.s16 	%p8, %rs6, 0;
	selp.b32 	%r33, 6, %r30, %p8;
	selp.u32 	%r34, 1, 0, %p8;
	add.s32 	%r35, %r32, %r34;
	ld.local.u8 	%rs7, [%rd2+6];
	setp.eq.s16 	%p9, %rs7, 0;
	selp.b32 	%r36, 7, %r33, %p9;
	selp.u32 	%r37, 1, 0, %p9;
	add.s32 	%r38, %r35, %r37;
	ld.local.u8 	%rs8, [%rd2+7];
	setp.eq.s16 	%p10, %rs8, 0;
	selp.b32 	%r39, 8, %r36, %p10;
	selp.u32 	%r40, 1, 0, %p10;
	add.s32 	%r41, %r38, %r40;
	ld.local.u8 	%rs9, [%rd2+8];
	setp.eq.s16 	%p11, %rs9, 0;
	selp.b32 	%r6, 9, %r39, %p11;
	selp.u32 	%r42, 1, 0, %p11;
	add.s32 	%r43, %r41, %r42;
	setp.ne.s32 	%p12, %r43, 1;
	@%p12 bra 	$L__BB0_5;
	st.global.u32 	[%rd3], %r6;
	st.global.u32 	[%rd1], %r4;
	shl.b32 	%r44, %r6, 2;
	add.s32 	%r46, %r15, %r44;
	mov.b32 	%r47, 4;
	st.shared.u32 	[%r46+-4], %r47;
$L__BB0_5:
	bar.sync 	0;
	cvt.u16.u32 	%rs10, %r1;
	mul.hi.u16 	%rs32, %rs10, 7282;
	mul.lo.s16 	%rs33, %rs32, 9;
	sub.s16 	%rs11, %rs10, %rs33;
	cvt.u64.u16 	%rd50, %rs11;
	add.s64 	%rd51, %rd2, %rd50;
	ld.local.u8 	%rs34, [%rd51];
	setp.ne.s16 	%p13, %rs34, 0;
	@%p13 bra 	$L__BB0_7;
	mul.wide.u16 	%r48, %rs11, 4;
	add.s32 	%r50, %r15, %r48;
	ld.shared.u32 	%r51, [%r50];
	add.s32 	%r52, %r51, 1;
	st.shared.u32 	[%r50], %r52;
$L__BB0_7:
	bar.sync 	0;
	add.s16 	%rs35, %rs10, 1;
	mul.hi.u16 	%rs36, %rs35, 7282;
	mul.lo.s16 	%rs37, %rs36, 9;
	sub.s16 	%rs12, %rs35, %rs37;
	cvt.u64.u16 	%rd52, %rs12;
	add.s64 	%rd53, %rd2, %rd52;
	ld.local.u8 	%rs38, [%rd53];
	setp.ne.s16 	%p14, %rs38, 0;
	@%p14 bra 	$L__BB0_9;
	mul.wide.u16 	%r53, %rs12, 4;
	add.s32 	%r55, %r15, %r53;
	ld.shared.u32 	%r56, [%r55];
	add.s32 	%r57, %r56, 1;
	st.shared.u32 	[%r55], %r57;
$L__BB0_9:
	bar.sync 	0;
	add.s16 	%rs39, %rs10, 2;
	mul.hi.u16 	%rs40, %rs39, 7282;
	mul.lo.s16 	%rs41, %rs40, 9;
	sub.s16 	%rs13, %rs39, %rs41;
	cvt.u64.u16 	%rd54, %rs13;
	add.s64 	%rd55, %rd2, %rd54;
	ld.local.u8 	%rs42, [%rd55];
	setp.ne.s16 	%p15, %rs42, 0;
	@%p15 bra 	$L__BB0_11;
	mul.wide.u16 	%r58, %rs13, 4;
	add.s32 	%r60, %r15, %r58;
	ld.shared.u32 	%r61, [%r60];
	add.s32 	%r62, %r61, 1;
	st.shared.u32 	[%r60], %r62;
$L__BB0_11:
	bar.sync 	0;
	add.s16 	%rs43, %rs10, 3;
	mul.hi.u16 	%rs44, %rs43, 7282;
	mul.lo.s16 	%rs45, %rs44, 9;
	sub.s16 	%rs14, %rs43, %rs45;
	cvt.u64.u16 	%rd56, %rs14;
	add.s64 	%rd57, %rd2, %rd56;
	ld.local.u8 	%rs46, [%rd57];
	setp.ne.s16 	%p16, %rs46, 0;
	@%p16 bra 	$L__BB0_13;
	mul.wide.u16 	%r63, %rs14, 4;
	add.s32 	%r65, %r15, %r63;
	ld.shared.u32 	%r66, [%r65];
	add.s32 	%r67, %r66, 1;
	st.shared.u32 	[%r65], %r67;
$L__BB0_13:
	bar.sync 	0;
	add.s16 	%rs47, %rs10, 4;
	mul.hi.u16 	%rs48, %rs47, 7282;
	mul.lo.s16 	%rs49, %rs48, 9;
	sub.s16 	%rs15, %rs47, %rs49;
	cvt.u64.u16 	%rd58, %rs15;
	add.s64 	%rd59, %rd2, %rd58;
	ld.local.u8 	%rs50, [%rd59];
	setp.ne.s16 	%p17, %rs50, 0;
	@%p17 bra 	$L__BB0_15;
	mul.wide.u16 	%r68, %rs15, 4;
	add.s32 	%r70, %r15, %r68;
	ld.shared.u32 	%r71, [%r70];
	add.s32 	%r72, %r71, 1;
	st.shared.u32 	[%r70], %r72;
$L__BB0_15:
	bar.sync 	0;
	add.s16 	%rs51, %rs10, 5;
	mul.hi.u16 	%rs52, %rs51, 7282;
	mul.lo.s16 	%rs53, %rs52, 9;
	sub.s16 	%rs16, %rs51, %rs53;
	cvt.u64.u16 	%rd60, %rs16;
	add.s64 	%rd61, %rd2, %rd60;
	ld.local.u8 	%rs54, [%rd61];
	setp.ne.s16 	%p18, %rs54, 0;
	@%p18 bra 	$L__BB0_17;
	mul.wide.u16 	%r73, %rs16, 4;
	add.s32 	%r75, %r15, %r73;
	ld.shared.u32 	%r76, [%r75];
	add.s32 	%r77, %r76, 1;
	st.shared.u32 	[%r75], %r77;
$L__BB0_17:
	bar.sync 	0;
	add.s16 	%rs55, %rs10, 6;
	mul.hi.u16 	%rs56, %rs55, 7282;
	mul.lo.s16 	%rs57, %rs56, 9;
	sub.s16 	%rs17, %rs55, %rs57;
	cvt.u64.u16 	%rd62, %rs17;
	add.s64 	%rd63, %rd2, %rd62;
	ld.local.u8 	%rs58, [%rd63];
	setp.ne.s16 	%p19, %rs58, 0;
	@%p19 bra 	$L__BB0_19;
	mul.wide.u16 	%r78, %rs17, 4;
	add.s32 	%r80, %r15, %r78;
	ld.shared.u32 	%r81, [%r80];
	add.s32 	%r82, %r81, 1;
	st.shared.u32 	[%r80], %r82;
$L__BB0_19:
	bar.sync 	0;
	add.s16 	%rs59, %rs10, 7;
	mul.hi.u16 	%rs60, %rs59, 7282;
	mul.lo.s16 	%rs61, %rs60, 9;
	sub.s16 	%rs18, %rs59, %rs61;
	cvt.u64.u16 	%rd64, %rs18;
	add.s64 	%rd65, %rd2, %rd64;
	ld.local.u8 	%rs62, [%rd65];
	setp.ne.s16 	%p20, %rs62, 0;
	@%p20 bra 	$L__BB0_21;
	mul.wide.u16 	%r83, %rs18, 4;
	add.s32 	%r85, %r15, %r83;
	ld.shared.u32 	%r86, [%r85];
	add.s32 	%r87, %r86, 1;
	st.shared.u32 	[%r85], %r87;
$L__BB0_21:
	bar.sync 	0;
	add.s16 	%rs63, %rs10, 8;
	mul.hi.u16 	%rs64, %rs63, 7282;
	mul.lo.s16 	%rs65, %rs64, 9;
	sub.s16 	%rs19, %rs63, %rs65;
	cvt.u64.u16 	%rd66, %rs19;
	add.s64 	%rd67, %rd2, %rd66;
	ld.local.u8 	%rs66, [%rd67];
	setp.ne.s16 	%p21, %rs66, 0;
	@%p21 bra 	$L__BB0_23;
	mul.wide.u16 	%r88, %rs19, 4;
	add.s32 	%r90, %r15, %r88;
	ld.shared.u32 	%r91, [%r90];
	add.s32 	%r92, %r91, 1;
	st.shared.u32 	[%r90], %r92;
$L__BB0_23:
	setp.ne.s16 	%p22, %rs1, 0;
	bar.sync 	0;
	ld.shared.u32 	%r93, [_ZZ13educatedGuessPiS_E5inBox];
	setp.ne.s32 	%p23, %r93, 1;
	or.pred  	%p24, %p23, %p22;
	@%p24 bra 	$L__BB0_25;
	mov.b32 	%r94, 1;
	st.global.u32 	[%rd3], %r94;
	st.global.u32 	[%rd1], %r4;
$L__BB0_25:
	setp.ne.s16 	%p25, %rs2, 0;
	ld.shared.u32 	%r95, [_ZZ13educatedGuessPiS_E5inBox+4];
	setp.ne.s32 	%p26, %r95, 1;
	or.pred  	%p27, %p26, %p25;
	@%p27 bra 	$L__BB0_27;
	mov.b32 	%r96, 2;
	st.global.u32 	[%rd3], %r96;
	st.global.u32 	[%rd1], %r4;
$L__BB0_27:
	setp.ne.s16 	%p28, %rs3, 0;
	ld.shared.u32 	%r97, [_ZZ13educatedGuessPiS_E5inBox+8];
	setp.ne.s32 	%p29, %r97, 1;
	or.pred  	%p30, %p29, %p28;
	@%p30 bra 	$L__BB0_29;
	mov.b32 	%r98, 3;
	st.global.u32 	[%rd3], %r98;
	st.global.u32 	[%rd1], %r4;
$L__BB0_29:
	setp.ne.s16 	%p31, %rs4, 0;
	ld.shared.u32 	%r99, [_ZZ13educatedGuessPiS_E5inBox+12];
	setp.ne.s32 	%p32, %r99, 1;
	or.pred  	%p33, %p32, %p31;
	@%p33 bra 	$L__BB0_31;
	mov.b32 	%r100, 4;
	st.global.u32 	[%rd3], %r100;
	st.global.u32 	[%rd1], %r4;
$L__BB0_31:
	setp.ne.s16 	%p34, %rs5, 0;
	ld.shared.u32 	%r101, [_ZZ13educatedGuessPiS_E5inBox+16];
	setp.ne.s32 	%p35, %r101, 1;
	or.pred  	%p36, %p35, %p34;
	@%p36 bra 	$L__BB0_33;
	mov.b32 	%r102, 5;
	st.global.u32 	[%rd3], %r102;
	st.global.u32 	[%rd1], %r4;
$L__BB0_33:
	setp.ne.s16 	%p37, %rs6, 0;
	ld.shared.u32 	%r103, [_ZZ13educatedGuessPiS_E5inBox+20];
	setp.ne.s32 	%p38, %r103, 1;
	or.pred  	%p39, %p38, %p37;
	@%p39 bra 	$L__BB0_35;
	mov.b32 	%r104, 6;
	st.global.u32 	[%rd3], %r104;
	st.global.u32 	[%rd1], %r4;
$L__BB0_35:
	setp.ne.s16 	%p40, %rs7, 0;
	ld.shared.u32 	%r105, [_ZZ13educatedGuessPiS_E5inBox+24];
	setp.ne.s32 	%p41, %r105, 1;
	or.pred  	%p42, %p41, %p40;
	@%p42 bra 	$L__BB0_37;
	mov.b32 	%r106, 7;
	st.global.u32 	[%rd3], %r106;
	st.global.u32 	[%rd1], %r4;
$L__BB0_37:
	setp.ne.s16 	%p43, %rs8, 0;
	ld.shared.u32 	%r107, [_ZZ13educatedGuessPiS_E5inBox+28];
	setp.ne.s32 	%p44, %r107, 1;
	or.pred  	%p45, %p44, %p43;
	@%p45 bra 	$L__BB0_39;
	mov.b32 	%r108, 8;
	st.global.u32 	[%rd3], %r108;
	st.global.u32 	[%rd1], %r4;
$L__BB0_39:
	setp.ne.s16 	%p46, %rs9, 0;
	ld.shared.u32 	%r109, [_ZZ13educatedGuessPiS_E5inBox+32];
	setp.ne.s32 	%p47, %r109, 1;
	or.pred  	%p48, %p47, %p46;
	@%p48 bra 	$L__BB0_41;
	mov.b32 	%r110, 9;
	st.global.u32 	[%rd3], %r110;
	st.global.u32 	[%rd1], %r4;
$L__BB0_41:
	ret;

}
	// .globl	_Z10superSolvePi
.visible .entry _Z10superSolvePi(
	.param .u64 .ptr .align 1 _Z10superSolvePi_param_0
)
{
	.reg .pred 	%p<67>;
	.reg .b16 	%rs<37>;
	.reg .b32 	%r<68>;
	.reg .b64 	%rd<5>;
	// demoted variable
	.shared .align 1 .b8 _ZZ10superSolvePiE6rowHas[81];
	// demoted variable
	.shared .align 1 .b8 _ZZ10superSolvePiE6colHas[81];
	// demoted variable
	.shared .align 1 .b8 _ZZ10superSolvePiE6boxHas[81];
	// demoted variable
	.shared .align 4 .u32 _ZZ10superSolvePiE5added;
	// demoted variable
	.shared .align 4 .u32 _ZZ10superSolvePiE4past;
	ld.param.u64 	%rd2, [_Z10superSolvePi_param_0];
	cvta.to.global.u64 	%rd3, %rd2;
	mov.u32 	%r1, %tid.x;
	mov.u32 	%r2, %tid.y;
	mad.lo.s32 	%r3, %r2, 9, %r1;
	mul.wide.u32 	%rd4, %r3, 4;
	add.s64 	%rd1, %rd3, %rd4;
	ld.global.u32 	%r67, [%rd1];
	setp.ne.s32 	%p17, %r3, 0;
	@%p17 bra 	$L__BB1_2;
	mov.b32 	%r27, -1;
	st.shared.u32 	[_ZZ10superSolvePiE5added], %r27;
	mov.b32 	%r28, -2;
	st.shared.u32 	[_ZZ10superSolvePiE4past], %r28;
$L__BB1_2:
	mul.lo.s32 	%r29, %r2, 9;
	mov.u32 	%r30, _ZZ10superSolvePiE6rowHas;
	add.s32 	%r31, %r30, %r29;
	add.s32 	%r32, %r31, %r1;
	mov.b16 	%rs1, 0;
	st.shared.u8 	[%r32], %rs1;
	mov.u32 	%r33, _ZZ10superSolvePiE6colHas;
	add.s32 	%r5, %r33, %r29;
	add.s32 	%r34, %r5, %r1;
	st.shared.u8 	[%r34], %rs1;
	mov.u32 	%r35, _ZZ10superSolvePiE6boxHas;
	add.s32 	%r36, %r35, %r29;
	add.s32 	%r37, %r36, %r1;
	st.shared.u8 	[%r37], %rs1;
	bar.sync 	0;
	setp.eq.s32 	%p18, %r67, 0;
	mad.lo.s32 	%r6, %r1, 9, %r30;
	cvt.u16.u32 	%rs2, %r2;
	mul.hi.u16 	%rs3, %rs2, 21846;
	mul.lo.s16 	%rs4, %rs3, 3;
	sub.s16 	%rs5, %rs2, %rs4;
	cvt.u32.u16 	%r38, %rs5;
	sub.s32 	%r39, %r2, %r38;
	cvt.u16.u32 	%rs6, %r1;
	mul.hi.u16 	%rs7, %rs6, 21846;
	cvt.u32.u16 	%r40, %rs7;
	add.s32 	%r41, %r39, %r40;
	mad.lo.s32 	%r7, %r41, 9, %r35;
	@%p18 bra 	$L__BB1_4;
	add.s32 	%r42, %r6, %r67;
	mov.b16 	%rs8, 1;
	st.shared.u8 	[%r42+-1], %rs8;
	add.s32 	%r43, %r5, %r67;
	st.shared.u8 	[%r43+-1], %rs8;
	add.s32 	%r44, %r7, %r67;
	st.shared.u8 	[%r44+-1], %rs8;
$L__BB1_4:
	ld.shared.u32 	%r45, [_ZZ10superSolvePiE5added];
	ld.shared.u32 	%r46, [_ZZ10superSolvePiE4past];
	setp.eq.s32 	%p19, %r45, %r46;
	@%p19 bra 	$L__BB1_38;
$L__BB1_5:
	setp.ne.s32 	%p20, %r3, 0;
	bar.sync 	0;
	@%p20 bra 	$L__BB1_7;
	ld.shared.u32 	%r47, [_ZZ10superSolvePiE5added];
	st.shared.u32 	[_ZZ10superSolvePiE4past], %r47;
$L__BB1_7:
	setp.ne.s32 	%p21, %r67, 0;
	@%p21 bra 	$L__BB1_37;
	ld.shared.u8 	%rs9, [%r6];
	setp.ne.s16 	%p22, %rs9, 0;
	mov.b32 	%r66, 0;
	@%p22 bra 	$L__BB1_11;
	ld.shared.u8 	%rs10, [%r5];
	setp.ne.s16 	%p23, %rs10, 0;
	@%p23 bra 	$L__BB1_11;
	ld.shared.u8 	%rs11, [%r7];
	setp.eq.s16 	%p24, %rs11, 0;
	selp.u32 	%r66, 1, 0, %p24;
$L__BB1_11:
	ld.shared.u8 	%rs12, [%r6+1];
	setp.ne.s16 	%p26, %rs12, 0;
	mov.pred 	%p59, 0;
	@%p26 bra 	$L__BB1_14;
	ld.shared.u8 	%rs13, [%r5+1];
	setp.ne.s16 	%p28, %rs13, 0;
	@%p28 bra 	$L__BB1_14;
	ld.shared.u8 	%rs14, [%r7+1];
	setp.eq.s16 	%p59, %rs14, 0;
$L__BB1_14:
	selp.b32 	%r11, 2, %r66, %p59;
	selp.u32 	%r50, 1, 0, %p59;
	add.s32 	%r12, %r66, %r50;
	ld.shared.u8 	%rs15, [%r6+2];
	setp.ne.s16 	%p30, %rs15, 0;
	mov.pred 	%p60, 0;
	@%p30 bra 	$L__BB1_17;
	ld.shared.u8 	%rs16, [%r5+2];
	setp.ne.s16 	%p32, %rs16, 0;
	@%p32 bra 	$L__BB1_17;
	ld.shared.u8 	%rs17, [%r7+2];
	setp.eq.s16 	%p60, %rs17, 0;
$L__BB1_17:
	selp.b32 	%r13, 3, %r11, %p60;
	selp.u32 	%r51, 1, 0, %p60;
	add.s32 	%r14, %r12, %r51;
	ld.shared.u8 	%rs18, [%r6+3];
	setp.ne.s16 	%p34, %rs18, 0;
	mov.pred 	%p61, 0;
	@%p34 bra 	$L__BB1_20;
	ld.shared.u8 	%rs19, [%r5+3];
	setp.ne.s16 	%p36, %rs19, 0;
	@%p36 bra 	$L__BB1_20;
	ld.shared.u8 	%rs20, [%r7+3];
	setp.eq.s16 	%p61, %rs20, 0;
$L__BB1_20:
	selp.b32 	%r15, 4, %r13, %p61;
	selp.u32 	%r52, 1, 0, %p61;
	add.s32 	%r16, %r14, %r52;
	ld.shared.u8 	%rs21, [%r6+4];
	setp.ne.s16 	%p38, %rs21, 0;
	mov.pred 	%p62, 0;
	@%p38 bra 	$L__BB1_23;
	ld.shared.u8 	%rs22, [%r5+4];
	setp.ne.s16 	%p40, %rs22, 0;
	@%p40 bra 	$L__BB1_23;
	ld.shared.u8 	%rs23, [%r7+4];
	setp.eq.s16 	%p62, %rs23, 0;
$L__BB1_23:
	selp.b32 	%r17, 5, %r15, %p62;
	selp.u32 	%r53, 1, 0, %p62;
	add.s32 	%r18, %r16, %r53;
	ld.shared.u8 	%rs24, [%r6+5];
	setp.ne.s16 	%p42, %rs24, 0;
	mov.pred 	%p63, 0;
	@%p42 bra 	$L__BB1_26;
	ld.shared.u8 	%rs25, [%r5+5];
	setp.ne.s16 	%p44, %rs25, 0;
	@%p44 bra 	$L__BB1_26;
	ld.shared.u8 	%rs26, [%r7+5];
	setp.eq.s16 	%p63, %rs26, 0;
$L__BB1_26:
	selp.b32 	%r19, 6, %r17, %p63;
	selp.u32 	%r54, 1, 0, %p63;
	add.s32 	%r20, %r18, %r54;
	ld.shared.u8 	%rs27, [%r6+6];
	setp.ne.s16 	%p46, %rs27, 0;
	mov.pred 	%p64, 0;
	@%p46 bra 	$L__BB1_29;
	ld.shared.u8 	%rs28, [%r5+6];
	setp.ne.s16 	%p48, %rs28, 0;
	@%p48 bra 	$L__BB1_29;
	ld.shared.u8 	%rs29, [%r7+6];
	setp.eq.s16 	%p64, %rs29, 0;
$L__BB1_29:
	selp.b32 	%r21, 7, %r19, %p64;
	selp.u32 	%r55, 1, 0, %p64;
	add.s32 	%r22, %r20, %r55;
	ld.shared.u8 	%rs30, [%r6+7];
	setp.ne.s16 	%p50, %rs30, 0;
	mov.pred 	%p65, 0;
	@%p50 bra 	$L__BB1_32;
	ld.shared.u8 	%rs31, [%r5+7];
	setp.ne.s16 	%p52, %rs31, 0;
	@%p52 bra 	$L__BB1_32;
	ld.shared.u8 	%rs32, [%r7+7];
	setp.eq.s16 	%p65, %rs32, 0;
$L__BB1_32:
	selp.b32 	%r23, 8, %r21, %p65;
	selp.u32 	%r56, 1, 0, %p65;
	add.s32 	%r24, %r22, %r56;
	ld.shared.u8 	%rs33, [%r6+8];
	setp.ne.s16 	%p54, %rs33, 0;
	mov.pred 	%p66, 0;
	@%p54 bra 	$L__BB1_35;
	ld.shared.u8 	%rs34, [%r5+8];
	setp.ne.s16 	%p56, %rs34, 0;
	@%p56 bra 	$L__BB1_35;
	ld.shared.u8 	%rs35, [%r7+8];
	setp.eq.s16 	%p66, %rs35, 0;
$L__BB1_35:
	selp.b32 	%r25, 9, %r23, %p66;
	selp.u32 	%r58, 1, 0, %p66;
	add.s32 	%r59, %r24, %r58;
	setp.ne.s32 	%p57, %r59, 1;
	mov.b32 	%r67, 0;
	@%p57 bra 	$L__BB1_37;
	st.global.u32 	[%rd1], %r25;
	add.s32 	%r60, %r6, %r25;
	mov.b16 	%rs36, 1;
	st.shared.u8 	[%r60+-1], %rs36;
	add.s32 	%r61, %r5, %r25;
	st.shared.u8 	[%r61+-1], %rs36;
	add.s32 	%r62, %r7, %r25;
	st.shared.u8 	[%r62+-1], %rs36;
	st.shared.u32 	[_ZZ10superSolvePiE5added], %r3;
	mov.u32 	%r67, %r25;
$L__BB1_37:
	bar.sync 	0;
	ld.shared.u32 	%r63, [_ZZ10superSolvePiE5added];
	ld.shared.u32 	%r64, [_ZZ10superSolvePiE4past];
	setp.ne.s32 	%p58, %r63, %r64;
	@%p58 bra 	$L__BB1_5;
$L__BB1_38:
	ret;

}


// ===== COMPILED SASS (sm_100) =====

	.target	sm_100

	.elftype	@"ET_EXEC"


//--------------------- .note.nv.tkinfo           --------------------------
	.section	.note.nv.tkinfo,"",@"SHT_NOTE"
	.sectionflags	@"SHF_NOTE_NV_TKINFO"
	.tkinfo
        /*0018*/ 	.word	0x00000002
        /*0030*/ 	.string	""
        /*0030*/ 	.string	"ptxas"
        /*0030*/ 	.string	"Cuda compilation tools, release 13.0, V13.0.88"
        /*0030*/ 	.string	"Build cuda_13.0.r13.0/compiler.36424714_0"
        /*0030*/ 	.string	"-arch sm_100 -m 64 "



//--------------------- .note.nv.cuinfo           --------------------------
	.section	.note.nv.cuinfo,"",@"SHT_NOTE"
	.sectionflags	@"SHF_NOTE_NV_CUINFO"
        /*0018*/ 	.short	0x0002
        /*001a*/ 	.short	0x0064
        /*001c*/ 	.short	0x0082
	.zero		2


//--------------------- .nv.info                  --------------------------
	.section	.nv.info,"",@"SHT_CUDA_INFO"
	.align	4


	//----- nvinfo : EIATTR_REGCOUNT
	.align		4
        /*0000*/ 	.byte	0x04, 0x2f
        /*0002*/ 	.short	(.L_1 - .L_0)
	.align		4
.L_0:
        /*0004*/ 	.word	index@(_Z13educatedGuessPiS_)
        /*0008*/ 	.word	0x00000020


	//----- nvinfo : EIATTR_FRAME_SIZE
	.align		4
.L_1:
        /*000c*/ 	.byte	0x04, 0x11
        /*000e*/ 	.short	(.L_3 - .L_2)
	.align		4
.L_2:
        /*0010*/ 	.word	index@(_Z13educatedGuessPiS_)
        /*0014*/ 	.word	0x00000010


	//----- nvinfo : EIATTR_REGCOUNT
	.align		4
.L_3:
        /*0018*/ 	.byte	0x04, 0x2f
        /*001a*/ 	.short	(.L_5 - .L_4)
	.align		4
.L_4:
        /*001c*/ 	.word	index@(_Z10superSolvePi)
        /*0020*/ 	.word	0x00000015


	//----- nvinfo : EIATTR_FRAME_SIZE
	.align		4
.L_5:
        /*0024*/ 	.byte	0x04, 0x11
        /*0026*/ 	.short	(.L_7 - .L_6)
	.align		4
.L_6:
        /*0028*/ 	.word	index@(_Z10superSolvePi)
        /*002c*/ 	.word	0x00000000


	//----- nvinfo : EIATTR_MIN_STACK_SIZE
	.align		4
.L_7:
        /*0030*/ 	.byte	0x04, 0x12
        /*0032*/ 	.short	(.L_9 - .L_8)
	.align		4
.L_8:
        /*0034*/ 	.word	index@(_Z10superSolvePi)
        /*0038*/ 	.word	0x00000000


	//----- nvinfo : EIATTR_MIN_STACK_SIZE
	.align		4
.L_9:
        /*003c*/ 	.byte	0x04, 0x12
        /*003e*/ 	.short	(.L_11 - .L_10)
	.align		4
.L_10:
        /*0040*/ 	.word	index@(_Z13educatedGuessPiS_)
        /*0044*/ 	.word	0x00000010
.L_11:


//--------------------- .nv.compat                --------------------------
	.section	.nv.compat,"",@"SHT_CUDA_COMPAT_INFO"
	.align	4
        /*0000*/ 	.byte	0x02, 0x09, 0x00, 0x00, 0x02, 0x02, 0x01, 0x00, 0x02, 0x05, 0x05, 0x00, 0x03, 0x07, 0x01, 0x01
        /*0010*/ 	.byte	0x02, 0x03, 0x00, 0x00, 0x02, 0x06, 0x01, 0x00, 0x04, 0x0b, 0x08, 0x00, 0x09, 0x00, 0x00, 0x00
        /*0020*/ 	.byte	0x00, 0x00, 0x00, 0x00


//--------------------- .nv.info._Z10superSolvePi --------------------------
	.section	.nv.info._Z10superSolvePi,"",@"SHT_CUDA_INFO"
	.sectionflags	@""
	.align	4


	//----- nvinfo : EIATTR_CUDA_API_VERSION
	.align		4
        /*0000*/ 	.byte	0x04, 0x37
        /*0002*/ 	.short	(.L_13 - .L_12)
.L_12:
        /*0004*/ 	.word	0x00000082


	//----- nvinfo : EIATTR_KPARAM_INFO
	.align		4
.L_13:
        /*0008*/ 	.byte	0x04, 0x17
        /*000a*/ 	.short	(.L_15 - .L_14)
.L_14:
        /*000c*/ 	.word	0x00000000
        /*0010*/ 	.short	0x0000
        /*0012*/ 	.short	0x0000
        /*0014*/ 	.byte	0x00, 0xf5, 0x21, 0x00


	//----- nvinfo : EIATTR_SPARSE_MMA_MASK
	.align		4
.L_15:
        /*0018*/ 	.byte	0x03, 0x50
        /*001a*/ 	.short	0x0000


	//----- nvinfo : EIATTR_MAXREG_COUNT
	.align		4
        /*001c*/ 	.byte	0x03, 0x1b
        /*001e*/ 	.short	0x00ff


	//----- nvinfo : EIATTR_NUM_BARRIERS
	.align		4
        /*0020*/ 	.byte	0x02, 0x4c
        /*0022*/ 	.byte	0x01
	.zero		1


	//----- nvinfo : EIATTR_MERCURY_ISA_VERSION
	.align		4
        /*0024*/ 	.byte	0x03, 0x5f
        /*0026*/ 	.short	0x0101


	//----- nvinfo : EIATTR_VRC_CTA_INIT_COUNT
	.align		4
        /*0028*/ 	.byte	0x02, 0x4a
	.zero		1
	.zero		1


	//----- nvinfo : EIATTR_EXIT_INSTR_OFFSETS
	.align		4
        /*002c*/ 	.byte	0x04, 0x1c
        /*002e*/ 	.short	(.L_17 - .L_16)


	//   ....[0]....
.L_16:
        /*0030*/ 	.word	0x00000380


	//   ....[1]....
        /*0034*/ 	.word	0x00000cd0


	//----- nvinfo : EIATTR_CRS_STACK_SIZE
	.align		4
.L_17:
        /*0038*/ 	.byte	0x04, 0x1e
        /*003a*/ 	.short	(.L_19 - .L_18)
.L_18:
        /*003c*/ 	.word	0x00000000


	//----- nvinfo : EIATTR_CBANK_PARAM_SIZE
	.align		4
.L_19:
        /*0040*/ 	.byte	0x03, 0x19
        /*0042*/ 	.short	0x0008


	//----- nvinfo : EIATTR_PARAM_CBANK
	.align		4
        /*0044*/ 	.byte	0x04, 0x0a
        /*0046*/ 	.short	(.L_21 - .L_20)
	.align		4
.L_20:
        /*0048*/ 	.word	index@(.nv.constant0._Z10superSolvePi)
        /*004c*/ 	.short	0x0380
        /*004e*/ 	.short	0x0008


	//----- nvinfo : EIATTR_SW_WAR
	.align		4
.L_21:
        /*0050*/ 	.byte	0x04, 0x36
        /*0052*/ 	.short	(.L_23 - .L_22)
.L_22:
        /*0054*/ 	.word	0x00000008
.L_23:


//--------------------- .nv.info._Z13educatedGuessPiS_ --------------------------
	.section	.nv.info._Z13educatedGuessPiS_,"",@"SHT_CUDA_INFO"
	.sectionflags	@""
	.align	4


	//----- nvinfo : EIATTR_CUDA_API_VERSION
	.align		4
        /*0000*/ 	.byte	0x04, 0x37
        /*0002*/ 	.short	(.L_25 - .L_24)
.L_24:
        /*0004*/ 	.word	0x00000082


	//----- nvinfo : EIATTR_KPARAM_INFO
	.align		4
.L_25:
        /*0008*/ 	.byte	0x04, 0x17
        /*000a*/ 	.short	(.L_27 - .L_26)
.L_26:
        /*000c*/ 	.word	0x00000000
        /*0010*/ 	.short	0x0001
        /*0012*/ 	.short	0x0008
        /*0014*/ 	.byte	0x00, 0xf5, 0x21, 0x00


	//----- nvinfo : EIATTR_KPARAM_INFO
	.align		4
.L_27:
        /*0018*/ 	.byte	0x04, 0x17
        /*001a*/ 	.short	(.L_29 - .L_28)
.L_28:
        /*001c*/ 	.word	0x00000000
        /*0020*/ 	.short	0x0000
        /*0022*/ 	.short	0x0000
        /*0024*/ 	.byte	0x00, 0xf5, 0x21, 0x00


	//----- nvinfo : EIATTR_SPARSE_MMA_MASK
	.align		4
.L_29:
        /*0028*/ 	.byte	0x03, 0x50
        /*002a*/ 	.short	0x0000


	//----- nvinfo : EIATTR_MAXREG_COUNT
	.align		4
        /*002c*/ 	.byte	0x03, 0x1b
        /*002e*/ 	.short	0x00ff


	//----- nvinfo : EIATTR_NUM_BARRIERS
	.align		4
        /*0030*/ 	.byte	0x02, 0x4c
        /*0032*/ 	.byte	0x01
	.zero		1


	//----- nvinfo : EIATTR_MERCURY_ISA_VERSION
	.align		4
        /*0034*/ 	.byte	0x03, 0x5f
        /*0036*/ 	.short	0x0101


	//----- nvinfo : EIATTR_VRC_CTA_INIT_COUNT
	.align		4
        /*0038*/ 	.byte	0x02, 0x4a
	.zero		1
	.zero		1


	//----- nvinfo : EIATTR_EXIT_INSTR_OFFSETS
	.align		4
        /*003c*/ 	.byte	0x04, 0x1c
        /*003e*/ 	.short	(.L_31 - .L_30)


	//   ....[0]....
.L_30:
        /*0040*/ 	.word	0x000001d0


	//   ....[1]....
        /*0044*/ 	.word	0x00001730


	//   ....[2]....
        /*0048*/ 	.word	0x00001780


	//----- nvinfo : EIATTR_CBANK_PARAM_SIZE
	.align		4
.L_31:
        /*004c*/ 	.byte	0x03, 0x19
        /*004e*/ 	.short	0x0010


	//----- nvinfo : EIATTR_PARAM_CBANK
	.align		4
        /*0050*/ 	.byte	0x04, 0x0a
        /*0052*/ 	.short	(.L_33 - .L_32)
	.align		4
.L_32:
        /*0054*/ 	.word	index@(.nv.constant0._Z13educatedGuessPiS_)
        /*0058*/ 	.short	0x0380
        /*005a*/ 	.short	0x0010


	//----- nvinfo : EIATTR_SW_WAR
	.align		4
.L_33:
        /*005c*/ 	.byte	0x04, 0x36
        /*005e*/ 	.short	(.L_35 - .L_34)
.L_34:
        /*0060*/ 	.word	0x00000008
.L_35:


//--------------------- .nv.callgraph             --------------------------
	.section	.nv.callgraph,"",@"SHT_CUDA_CALLGRAPH"
	.align	4
	.sectionentsize	8
	.align		4
        /*0000*/ 	.word	0x00000000
	.align		4
        /*0004*/ 	.word	0xffffffff
	.align		4
        /*0008*/ 	.word	0x00000000
	.align		4
        /*000c*/ 	.word	0xfffffffe
	.align		4
        /*0010*/ 	.word	0x00000000
	.align		4
        /*0014*/ 	.word	0xfffffffd
	.align		4
        /*0018*/ 	.word	0x00000000
	.align		4
        /*001c*/ 	.word	0xfffffffc


//--------------------- .text._Z10superSolvePi    --------------------------
	.section	.text._Z10superSolvePi,"ax",@progbits
	.align	128
        .global         _Z10superSolvePi
        .type           _Z10superSolvePi,@function
        .size           _Z10superSolvePi,(.L_x_23 - _Z10superSolvePi)
        .other          _Z10superSolvePi,@"STO_CUDA_ENTRY STV_DEFAULT"
_Z10superSolvePi:
.text._Z10superSolvePi:
[----:B------:R-:W-:Y:S01]  /*0000*/  LDC R1, c[0x0][0x37c] ;  /* 0x0000df00ff017b82 */ /* 0x000fe20000000800 */
[----:B------:R-:W0:Y:S07]  /*0010*/  S2R R6, SR_TID.X ;  /* 0x0000000000067919 */ /* 0x000e2e0000002100 */
[----:B------:R-:W1:Y:S01]  /*0020*/  LDC.64 R2, c[0x0][0x380] ;  /* 0x0000e000ff027b82 */ /* 0x000e620000000a00 */
[----:B------:R-:W2:Y:S01]  /*0030*/  LDCU.64 UR6, c[0x0][0x358] ;  /* 0x00006b00ff0677ac */ /* 0x000ea20008000a00 */
[----:B------:R-:W0:Y:S02]  /*0040*/  S2R R8, SR_TID.Y ;  /* 0x0000000000087919 */ /* 0x000e240000002200 */
[----:B0-----:R-:W-:-:S04]  /*0050*/  IMAD R0, R8, 0x9, R6 ;  /* 0x0000000908007824 */ /* 0x001fc800078e0206 */
[----:B-1----:R-:W-:-:S05]  /*0060*/  IMAD.WIDE.U32 R2, R0, 0x4, R2 ;  /* 0x0000000400027825 */ /* 0x002fca00078e0002 */
[----:B--2---:R-:W2:Y:S01]  /*0070*/  LDG.E R4, desc[UR6][R2.64] ;  /* 0x0000000602047981 */ /* 0x004ea2000c1e1900 */
[----:B------:R-:W-:Y:S02]  /*0080*/  LOP3.LUT R5, R8, 0xffff, RZ, 0xc0, !PT ;  /* 0x0000ffff08057812 */ /* 0x000fe400078ec0ff */
[----:B------:R-:W-:Y:S01]  /*0090*/  MOV R7, 0x400 ;  /* 0x0000040000077802 */ /* 0x000fe20000000f00 */
[----:B------:R-:W0:Y:S01]  /*00a0*/  S2R R12, SR_CgaCtaId ;  /* 0x00000000000c7919 */ /* 0x000e220000008800 */
[----:B------:R-:W-:Y:S01]  /*00b0*/  ISETP.NE.AND P5, PT, R0, RZ, PT ;  /* 0x000000ff0000720c */ /* 0x000fe20003fa5270 */
[----:B------:R-:W-:Y:S01]  /*00c0*/  IMAD R5, R5, 0x5556, RZ ;  /* 0x0000555605057824 */ /* 0x000fe200078e02ff */
[----:B------:R-:W-:Y:S01]  /*00d0*/  LOP3.LUT R14, R6, 0xffff, RZ, 0xc0, !PT ;  /* 0x0000ffff060e7812 */ /* 0x000fe200078ec0ff */
[C---:B------:R-:W-:Y:S02]  /*00e0*/  VIADD R9, R7.reuse, 0x51 ;  /* 0x0000005107097836 */ /* 0x040fe40000000000 */
[----:B------:R-:W-:Y:S01]  /*00f0*/  VIADD R10, R7, 0xa2 ;  /* 0x000000a2070a7836 */ /* 0x000fe20000000000 */
[----:B------:R-:W-:Y:S01]  /*0100*/  SHF.R.U32.HI R5, RZ, 0x10, R5 ;  /* 0x00000010ff057819 */ /* 0x000fe20000011605 */
[----:B------:R-:W-:-:S03]  /*0110*/  IMAD R15, R14, 0x5556, RZ ;  /* 0x000055560e0f7824 */ /* 0x000fc600078e02ff */
[----:B------:R-:W-:-:S03]  /*0120*/  PRMT R5, R5, 0x9910, RZ ;  /* 0x0000991005057816 */ /* 0x000fc600000000ff */
[----:B------:R-:W-:Y:S02]  /*0130*/  @!P5 IMAD.MOV.U32 R16, RZ, RZ, -0x1 ;  /* 0xffffffffff10d424 */ /* 0x000fe400078e00ff */
[----:B------:R-:W-:Y:S02]  /*0140*/  IMAD R5, R5, 0x3, RZ ;  /* 0x0000000305057824 */ /* 0x000fe400078e02ff */
[----:B------:R-:W-:Y:S02]  /*0150*/  @!P5 IMAD.MOV.U32 R18, RZ, RZ, -0x2 ;  /* 0xfffffffeff12d424 */ /* 0x000fe400078e00ff */
[----:B------:R-:W-:-:S05]  /*0160*/  IMAD.MOV R11, RZ, RZ, -R5 ;  /* 0x000000ffff0b7224 */ /* 0x000fca00078e0a05 */
[----:B------:R-:W-:Y:S02]  /*0170*/  PRMT R11, R11, 0x7710, RZ ;  /* 0x000077100b0b7816 */ /* 0x000fe400000000ff */
[C---:B0-----:R-:W-:Y:S02]  /*0180*/  LEA R5, R12.reuse, R7, 0x18 ;  /* 0x000000070c057211 */ /* 0x041fe400078ec0ff */
[C---:B------:R-:W-:Y:S01]  /*0190*/  LEA R7, R12.reuse, R9, 0x18 ;  /* 0x000000090c077211 */ /* 0x040fe200078ec0ff */
[----:B------:R-:W-:Y:S01]  /*01a0*/  IMAD.IADD R9, R11, 0x1, R8 ;  /* 0x000000010b097824 */ /* 0x000fe200078e0208 */
[----:B------:R-:W-:Y:S01]  /*01b0*/  LEA R11, R12, R10, 0x18 ;  /* 0x0000000a0c0b7211 */ /* 0x000fe200078ec0ff */
[----:B------:R-:W-:Y:S02]  /*01c0*/  @!P5 STS [R5+0xf4], R16 ;  /* 0x0000f4100500d388 */ /* 0x000fe40000000800 */
[C---:B------:R-:W-:Y:S01]  /*01d0*/  IMAD R7, R8.reuse, 0x9, R7 ;  /* 0x0000000908077824 */ /* 0x040fe200078e0207 */
[----:B------:R-:W-:Y:S01]  /*01e0*/  LOP3.LUT R13, R9, 0xffff, RZ, 0xc0, !PT ;  /* 0x0000ffff090d7812 */ /* 0x000fe200078ec0ff */
[C---:B------:R-:W-:Y:S01]  /*01f0*/  IMAD R9, R8.reuse, 0x9, R5 ;  /* 0x0000000908097824 */ /* 0x040fe200078e0205 */
[----:B------:R-:W-:Y:S03]  /*0200*/  @!P5 STS [R5+0xf8], R18 ;  /* 0x0000f8120500d388 */ /* 0x000fe60000000800 */
[----:B------:R-:W-:-:S02]  /*0210*/  IMAD.IADD R10, R8, 0x1, -R13 ;  /* 0x00000001080a7824 */ /* 0x000fc400078e0a0d */
[----:B------:R-:W-:Y:S02]  /*0220*/  IMAD R13, R8, 0x9, R11 ;  /* 0x00000009080d7824 */ /* 0x000fe400078e020b */
[--C-:B------:R-:W-:Y:S01]  /*0230*/  IMAD.IADD R8, R9, 0x1, R6.reuse ;  /* 0x0000000109087824 */ /* 0x100fe200078e0206 */
[----:B------:R-:W-:Y:S01]  /*0240*/  LEA.HI R12, R15, R10, RZ, 0x10 ;  /* 0x0000000a0f0c7211 */ /* 0x000fe200078f80ff */
[--C-:B------:R-:W-:Y:S02]  /*0250*/  IMAD.IADD R10, R7, 0x1, R6.reuse ;  /* 0x00000001070a7824 */ /* 0x100fe400078e0206 */
[----:B------:R-:W-:Y:S01]  /*0260*/  IMAD.IADD R13, R13, 0x1, R6 ;  /* 0x000000010d0d7824 */ /* 0x000fe200078e0206 */
[----:B------:R-:W-:Y:S01]  /*0270*/  STS.U8 [R8], RZ ;  /* 0x000000ff08007388 */ /* 0x000fe20000000000 */
[----:B------:R-:W-:Y:S02]  /*0280*/  IMAD R9, R6, 0x9, R5 ;  /* 0x0000000906097824 */ /* 0x000fe400078e0205 */
[----:B------:R-:W-:Y:S01]  /*0290*/  IMAD R11, R12, 0x9, R11 ;  /* 0x000000090c0b7824 */ /* 0x000fe200078e020b */
[----:B------:R-:W-:Y:S01]  /*02a0*/  STS.U8 [R10], RZ ;  /* 0x000000ff0a007388 */ /* 0x000fe20000000000 */
[----:B------:R-:W-:-:S03]  /*02b0*/  IMAD.MOV.U32 R15, RZ, RZ, 0x1 ;  /* 0x00000001ff0f7424 */ /* 0x000fc600078e00ff */
[----:B------:R-:W-:Y:S01]  /*02c0*/  STS.U8 [R13], RZ ;  /* 0x000000ff0d007388 */ /* 0x000fe20000000000 */
[----:B------:R-:W-:Y:S01]  /*02d0*/  BAR.SYNC.DEFER_BLOCKING 0x0 ;  /* 0x0000000000007b1d */ /* 0x000fe20000010000 */
[----:B--2---:R-:W-:-:S13]  /*02e0*/  ISETP.NE.AND P0, PT, R4, RZ, PT ;  /* 0x000000ff0400720c */ /* 0x004fda0003f05270 */
[C---:B------:R-:W-:Y:S02]  /*02f0*/  @P0 IMAD.IADD R6, R4.reuse, 0x1, R9 ;  /* 0x0000000104060824 */ /* 0x040fe400078e0209 */
[C---:B------:R-:W-:Y:S02]  /*0300*/  @P0 IMAD.IADD R12, R4.reuse, 0x1, R7 ;  /* 0x00000001040c0824 */ /* 0x040fe400078e0207 */
[----:B------:R-:W-:Y:S01]  /*0310*/  @P0 IMAD.IADD R14, R4, 0x1, R11 ;  /* 0x00000001040e0824 */ /* 0x000fe200078e020b */
[----:B------:R-:W-:Y:S04]  /*0320*/  @P0 STS.U8 [R6+-0x1], R15 ;  /* 0xffffff0f06000388 */ /* 0x000fe80000000000 */
[----:B------:R-:W-:Y:S04]  /*0330*/  @P0 STS.U8 [R12+-0x1], R15 ;  /* 0xffffff0f0c000388 */ /* 0x000fe80000000000 */
[----:B------:R-:W-:Y:S04]  /*0340*/  @P0 STS.U8 [R14+-0x1], R15 ;  /* 0xffffff0f0e000388 */ /* 0x000fe80000000000 */
[----:B------:R-:W-:Y:S04]  /*0350*/  LDS R8, [R5+0xf4] ;  /* 0x0000f40005087984 */ /* 0x000fe80000000800 */
[----:B------:R-:W0:Y:S02]  /*0360*/  LDS R17, [R5+0xf8] ;  /* 0x0000f80005117984 */ /* 0x000e240000000800 */
[----:B0-----:R-:W-:-:S13]  /*0370*/  ISETP.NE.AND P0, PT, R8, R17, PT ;  /* 0x000000110800720c */ /* 0x001fda0003f05270 */
[----:B------:R-:W-:Y:S05]  /*0380*/  @!P0 EXIT ;  /* 0x000000000000894d */ /* 0x000fea0003800000 */
[----:B------:R-:W0:Y:S01]  /*0390*/  @!P5 S2R R13, SR_CgaCtaId ;  /* 0x00000000000dd919 */ /* 0x000e220000008800 */
[----:B------:R-:W-:-:S04]  /*03a0*/  @!P5 MOV R6, 0x400 ;  /* 0x000004000006d802 */ /* 0x000fc80000000f00 */
[----:B0-----:R-:W-:-:S07]  /*03b0*/  @!P5 LEA R6, R13, R6, 0x18 ;  /* 0x000000060d06d211 */ /* 0x001fce00078ec0ff */
.L_x_20:
[----:B------:R-:W-:Y:S01]  /*03c0*/  BAR.SYNC.DEFER_BLOCKING 0x0 ;  /* 0x0000000000007b1d */ /* 0x000fe20000010000 */
[----:B------:R-:W-:Y:S01]  /*03d0*/  @!P5 IMAD.MOV.U32 R5, RZ, RZ, R6 ;  /* 0x000000ffff05d224 */ /* 0x000fe200078e0006 */
[----:B------:R-:W-:-:S04]  /*03e0*/  ISETP.NE.AND P0, PT, R4, RZ, PT ;  /* 0x000000ff0400720c */ /* 0x000fc80003f05270 */
[----:B------:R-:W-:Y:S01]  /*03f0*/  BSSY.RECONVERGENT B0, `(.L_x_0) ;  /* 0x0000088000007945 */ /* 0x000fe20003800200 */
[----:B------:R-:W0:Y:S04]  /*0400*/  @!P5 LDS R8, [R5+0xf4] ;  /* 0x0000f4000508d984 */ /* 0x000e280000000800 */
[----:B0-----:R0:W-:Y:S04]  /*0410*/  @!P5 STS [R5+0xf8], R8 ;  /* 0x0000f8080500d388 */ /* 0x0011e80000000800 */
[----:B------:R-:W-:Y:S05]  /*0420*/  @P0 BRA `(.L_x_1) ;  /* 0x0000000800100947 */ /* 0x000fea0003800000 */
[----:B------:R-:W1:Y:S01]  /*0430*/  LDS.U8 R17, [R9] ;  /* 0x0000000009117984 */ /* 0x000e620000000000 */
[----:B------:R-:W-:Y:S01]  /*0440*/  BSSY.RECONVERGENT B1, `(.L_x_2) ;  /* 0x0000015000017945 */ /* 0x000fe20003800200 */
[----:B------:R-:W-:Y:S02]  /*0450*/  PLOP3.LUT P0, PT, PT, PT, PT, 0x8, 0x80 ;  /* 0x000000000080781c */ /* 0x000fe40003f0e170 */
[----:B------:R-:W2:Y:S04]  /*0460*/  LDS.U8 R10, [R9+0x1] ;  /* 0x00000100090a7984 */ /* 0x000ea80000000000 */
[----:B------:R-:W3:Y:S04]  /*0470*/  LDS.U8 R12, [R9+0x2] ;  /* 0x00000200090c7984 */ /* 0x000ee80000000000 */
[----:B------:R-:W4:Y:S04]  /*0480*/  LDS.U8 R13, [R9+0x3] ;  /* 0x00000300090d7984 */ /* 0x000f280000000000 */
[----:B------:R0:W4:Y:S04]  /*0490*/  LDS.U8 R14, [R9+0x4] ;  /* 0x00000400090e7984 */ /* 0x0001280000000000 */
[----:B------:R0:W4:Y:S04]  /*04a0*/  LDS.U8 R15, [R9+0x5] ;  /* 0x00000500090f7984 */ /* 0x0001280000000000 */
[----:B------:R1:W4:Y:S04]  /*04b0*/  LDS.U8 R16, [R9+0x6] ;  /* 0x0000060009107984 */ /* 0x0003280000000000 */
[----:B0-----:R0:W0:Y:S04]  /*04c0*/  LDS.U8 R8, [R9+0x7] ;  /* 0x0000070009087984 */ /* 0x0010280000000000 */
[----:B------:R0:W0:Y:S01]  /*04d0*/  LDS.U8 R4, [R9+0x8] ;  /* 0x0000080009047984 */ /* 0x0000220000000000 */
[----:B-1----:R-:W-:-:S02]  /*04e0*/  ISETP.NE.AND P4, PT, R17, RZ, PT ;  /* 0x000000ff1100720c */ /* 0x002fc40003f85270 */
[----:B--2---:R-:W-:Y:S01]  /*04f0*/  ISETP.NE.AND P3, PT, R10, RZ, PT ;  /* 0x000000ff0a00720c */ /* 0x004fe20003f65270 */
[----:B------:R-:W-:Y:S01]  /*0500*/  IMAD.MOV.U32 R10, RZ, RZ, RZ ;  /* 0x000000ffff0a7224 */ /* 0x000fe200078e00ff */
[----:B---3--:R-:W-:Y:S02]  /*0510*/  ISETP.NE.AND P2, PT, R12, RZ, PT ;  /* 0x000000ff0c00720c */ /* 0x008fe40003f45270 */
[----:B----4-:R-:W-:-:S07]  /*0520*/  ISETP.NE.AND P1, PT, R13, RZ, PT ;  /* 0x000000ff0d00720c */ /* 0x010fce0003f25270 */
[----:B------:R-:W-:Y:S06]  /*0530*/  @P4 BRA `(.L_x_3) ;  /* 0x0000000000144947 */ /* 0x000fec0003800000 */
[----:B------:R-:W1:Y:S02]  /*0540*/  LDS.U8 R12, [R7] ;  /* 0x00000000070c7984 */ /* 0x000e640000000000 */
[----:B-1----:R-:W-:-:S13]  /*0550*/  ISETP.NE.AND P4, PT, R12, RZ, PT ;  /* 0x000000ff0c00720c */ /* 0x002fda0003f85270 */
[----:B------:R-:W1:Y:S02]  /*0560*/  @!P4 LDS.U8 R12, [R11] ;  /* 0x000000000b0cc984 */ /* 0x000e640000000000 */
[----:B-1----:R-:W-:-:S04]  /*0570*/  @!P4 ISETP.NE.AND P6, PT, R12, RZ, PT ;  /* 0x000000ff0c00c20c */ /* 0x002fc80003fc5270 */
[----:B------:R-:W-:-:S09]  /*0580*/  @!P4 SEL R10, RZ, 0x1, P6 ;  /* 0x00000001ff0ac807 */ /* 0x000fd20003000000 */
.L_x_3:
[----:B------:R-:W-:Y:S05]  /*0590*/  BSYNC.RECONVERGENT B1 ;  /* 0x0000000000017941 */ /* 0x000fea0003800200 */
.L_x_2:
[----:B------:R-:W-:Y:S04]  /*05a0*/  BSSY.RECONVERGENT B1, `(.L_x_4) ;  /* 0x0000006000017945 */ /* 0x000fe80003800200 */
[----:B------:R-:W-:Y:S05]  /*05b0*/  @P3 BRA `(.L_x_5) ;  /* 0x0000000000103947 */ /* 0x000fea0003800000 */
[----:B------:R-:W1:Y:S02]  /*05c0*/  LDS.U8 R12, [R7+0x1] ;  /* 0x00000100070c7984 */ /* 0x000e640000000000 */
[----:B-1----:R-:W-:-:S13]  /*05d0*/  ISETP.NE.AND P3, PT, R12, RZ, PT ;  /* 0x000000ff0c00720c */ /* 0x002fda0003f65270 */
[----:B------:R-:W1:Y:S02]  /*05e0*/  @!P3 LDS.U8 R12, [R11+0x1] ;  /* 0x000001000b0cb984 */ /* 0x000e640000000000 */
[----:B-1----:R-:W-:-:S13]  /*05f0*/  @!P3 ISETP.EQ.AND P0, PT, R12, RZ, PT ;  /* 0x000000ff0c00b20c */ /* 0x002fda0003f02270 */
.L_x_5:
[----:B------:R-:W-:Y:S05]  /*0600*/  BSYNC.RECONVERGENT B1 ;  /* 0x0000000000017941 */ /* 0x000fea0003800200 */
.L_x_4:
[----:B------:R-:W-:Y:S01]  /*0610*/  VIADD R13, R10, 0x1 ;  /* 0x000000010a0d7836 */ /* 0x000fe20000000000 */
[----:B------:R-:W-:Y:S01]  /*0620*/  BSSY.RECONVERGENT B1, `(.L_x_6) ;  /* 0x000000b000017945 */ /* 0x000fe20003800200 */
[----:B------:R-:W-:Y:S01]  /*0630*/  @!P0 IMAD.MOV R13, RZ, RZ, R10 ;  /* 0x000000ffff0d8224 */ /* 0x000fe200078e020a */
[----:B------:R-:W-:Y:S02]  /*0640*/  ISETP.NE.AND P6, PT, R14, RZ, PT ;  /* 0x000000ff0e00720c */ /* 0x000fe40003fc5270 */
[----:B------:R-:W-:Y:S01]  /*0650*/  ISETP.NE.AND P4, PT, R15, RZ, PT ;  /* 0x000000ff0f00720c */ /* 0x000fe20003f85270 */
[----:B------:R-:W-:Y:S01]  /*0660*/  VIADD R14, R13, 0x1 ;  /* 0x000000010d0e7836 */ /* 0x000fe20000000000 */
[----:B------:R-:W-:Y:S01]  /*0670*/  PLOP3.LUT P3, PT, PT, PT, PT, 0x8, 0x80 ;  /* 0x000000000080781c */ /* 0x000fe20003f6e170 */
[----:B------:R-:W-:-:S12]  /*0680*/  @P2 BRA `(.L_x_7) ;  /* 0x0000000000102947 */ /* 0x000fd80003800000 */
[----:B------:R-:W1:Y:S02]  /*0690*/  LDS.U8 R12, [R7+0x2] ;  /* 0x00000200070c7984 */ /* 0x000e640000000000 */
[----:B-1----:R-:W-:-:S13]  /*06a0*/  ISETP.NE.AND P2, PT, R12, RZ, PT ;  /* 0x000000ff0c00720c */ /* 0x002fda0003f45270 */
[----:B------:R-:W1:Y:S02]  /*06b0*/  @!P2 LDS.U8 R12, [R11+0x2] ;  /* 0x000002000b0ca984 */ /* 0x000e640000000000 */
[----:B-1----:R-:W-:-:S13]  /*06c0*/  @!P2 ISETP.EQ.AND P3, PT, R12, RZ, PT ;  /* 0x000000ff0c00a20c */ /* 0x002fda0003f62270 */
.L_x_7:
[----:B------:R-:W-:Y:S05]  /*06d0*/  BSYNC.RECONVERGENT B1 ;  /* 0x0000000000017941 */ /* 0x000fea0003800200 */
.L_x_6:
[----:B------:R-:W-:Y:S01]  /*06e0*/  @!P3 IMAD.MOV R14, RZ, RZ, R13 ;  /* 0x000000ffff0eb224 */ /* 0x000fe200078e020d */
[----:B------:R-:W-:Y:S01]  /*06f0*/  BSSY.RECONVERGENT B1, `(.L_x_8) ;  /* 0x0000008000017945 */ /* 0x000fe20003800200 */
[----:B------:R-:W-:Y:S02]  /*0700*/  PLOP3.LUT P2, PT, PT, PT, PT, 0x8, 0x80 ;  /* 0x000000000080781c */ /* 0x000fe40003f4e170 */
[----:B------:R-:W-:Y:S01]  /*0710*/  VIADD R13, R14, 0x1 ;  /* 0x000000010e0d7836 */ /* 0x000fe20000000000 */
[----:B------:R-:W-:Y:S10]  /*0720*/  @P1 BRA `(.L_x_9) ;  /* 0x0000000000101947 */ /* 0x000ff40003800000 */
[----:B------:R-:W1:Y:S02]  /*0730*/  LDS.U8 R12, [R7+0x3] ;  /* 0x00000300070c7984 */ /* 0x000e640000000000 */
[----:B-1----:R-:W-:-:S13]  /*0740*/  ISETP.NE.AND P1, PT, R12, RZ, PT ;  /* 0x000000ff0c00720c */ /* 0x002fda0003f25270 */
[----:B------:R-:W1:Y:S02]  /*0750*/  @!P1 LDS.U8 R12, [R11+0x3] ;  /* 0x000003000b0c9984 */ /* 0x000e640000000000 */
[----:B-1----:R-:W-:-:S13]  /*0760*/  @!P1 ISETP.EQ.AND P2, PT, R12, RZ, PT ;  /* 0x000000ff0c00920c */ /* 0x002fda0003f42270 */
.L_x_9:
[----:B------:R-:W-:Y:S05]  /*0770*/  BSYNC.RECONVERGENT B1 ;  /* 0x0000000000017941 */ /* 0x000fea0003800200 */
.L_x_8:
[----:B------:R-:W-:Y:S01]  /*0780*/  @!P2 IMAD.MOV R13, RZ, RZ, R14 ;  /* 0x000000ffff0da224 */ /* 0x000fe200078e020e */
[----:B------:R-:W-:Y:S01]  /*0790*/  BSSY.RECONVERGENT B1, `(.L_x_10) ;  /* 0x000000a000017945 */ /* 0x000fe20003800200 */
[----:B------:R-:W-:Y:S02]  /*07a0*/  SEL R12, R10, 0x2, !P0 ;  /* 0x000000020a0c7807 */ /* 0x000fe40004000000 */
        /* <DEDUP_REMOVED lines=8> */
.L_x_11:
[----:B------:R-:W-:Y:S05]  /*0830*/  BSYNC.RECONVERGENT B1 ;  /* 0x0000000000017941 */ /* 0x000fea0003800200 */
.L_x_10:
[----:B------:R-:W-:Y:S01]  /*0840*/  @!P0 IMAD.MOV R14, RZ, RZ, R13 ;  /* 0x000000ffff0e8224 */ /* 0x000fe200078e020d */
[----:B------:R-:W-:Y:S01]  /*0850*/  BSSY.RECONVERGENT B1, `(.L_x_12) ;  /* 0x000000a000017945 */ /* 0x000fe20003800200 */
[----:B------:R-:W-:Y:S02]  /*0860*/  SEL R12, R12, 0x3, !P3 ;  /* 0x000000030c0c7807 */ /* 0x000fe40005800000 */
[----:B0-----:R-:W-:Y:S01]  /*0870*/  ISETP.NE.AND P6, PT, R8, RZ, PT ;  /* 0x000000ff0800720c */ /* 0x001fe20003fc5270 */
[----:B------:R-:W-:Y:S01]  /*0880*/  VIADD R10, R14, 0x1 ;  /* 0x000000010e0a7836 */ /* 0x000fe20000000000 */
[----:B------:R-:W-:Y:S01]  /*0890*/  PLOP3.LUT P3, PT, PT, PT, PT, 0x8, 0x80 ;  /* 0x000000000080781c */ /* 0x000fe20003f6e170 */
[----:B------:R-:W-:-:S12]  /*08a0*/  @P4 BRA `(.L_x_13) ;  /* 0x0000000000104947 */ /* 0x000fd80003800000 */
[----:B------:R-:W0:Y:S02]  /*08b0*/  LDS.U8 R8, [R7+0x5] ;  /* 0x0000050007087984 */ /* 0x000e240000000000 */
[----:B0-----:R-:W-:-:S13]  /*08c0*/  ISETP.NE.AND P4, PT, R8, RZ, PT ;  /* 0x000000ff0800720c */ /* 0x001fda0003f85270 */
[----:B------:R-:W0:Y:S02]  /*08d0*/  @!P4 LDS.U8 R8, [R11+0x5] ;  /* 0x000005000b08c984 */ /* 0x000e240000000000 */
[----:B0-----:R-:W-:-:S13]  /*08e0*/  @!P4 ISETP.EQ.AND P3, PT, R8, RZ, PT ;  /* 0x000000ff0800c20c */ /* 0x001fda0003f62270 */
.L_x_13:
[----:B------:R-:W-:Y:S05]  /*08f0*/  BSYNC.RECONVERGENT B1 ;  /* 0x0000000000017941 */ /* 0x000fea0003800200 */
.L_x_12:
[----:B------:R-:W-:Y:S01]  /*0900*/  @!P3 IMAD.MOV R10, RZ, RZ, R14 ;  /* 0x000000ffff0ab224 */ /* 0x000fe200078e020e */
[----:B------:R-:W-:Y:S01]  /*0910*/  BSSY.RECONVERGENT B1, `(.L_x_14) ;  /* 0x000000a000017945 */ /* 0x000fe20003800200 */
[----:B------:R-:W-:Y:S02]  /*0920*/  SEL R12, R12, 0x4, !P2 ;  /* 0x000000040c0c7807 */ /* 0x000fe40005000000 */
[----:B------:R-:W-:Y:S01]  /*0930*/  ISETP.NE.AND P4, PT, R4, RZ, PT ;  /* 0x000000ff0400720c */ /* 0x000fe20003f85270 */
[----:B------:R-:W-:Y:S01]  /*0940*/  VIADD R8, R10, 0x1 ;  /* 0x000000010a087836 */ /* 0x000fe20000000000 */
[----:B------:R-:W-:Y:S01]  /*0950*/  PLOP3.LUT P2, PT, PT, PT, PT, 0x8, 0x80 ;  /* 0x000000000080781c */ /* 0x000fe20003f4e170 */
[----:B------:R-:W-:-:S12]  /*0960*/  @P1 BRA `(.L_x_15) ;  /* 0x0000000000101947 */ /* 0x000fd80003800000 */
[----:B------:R-:W0:Y:S02]  /*0970*/  LDS.U8 R4, [R7+0x6] ;  /* 0x0000060007047984 */ /* 0x000e240000000000 */
[----:B0-----:R-:W-:-:S13]  /*0980*/  ISETP.NE.AND P1, PT, R4, RZ, PT ;  /* 0x000000ff0400720c */ /* 0x001fda0003f25270 */
[----:B------:R-:W0:Y:S02]  /*0990*/  @!P1 LDS.U8 R4, [R11+0x6] ;  /* 0x000006000b049984 */ /* 0x000e240000000000 */
[----:B0-----:R-:W-:-:S13]  /*09a0*/  @!P1 ISETP.EQ.AND P2, PT, R4, RZ, PT ;  /* 0x000000ff0400920c */ /* 0x001fda0003f42270 */
.L_x_15:
[----:B------:R-:W-:Y:S05]  /*09b0*/  BSYNC.RECONVERGENT B1 ;  /* 0x0000000000017941 */ /* 0x000fea0003800200 */
.L_x_14:
[----:B------:R-:W-:Y:S01]  /*09c0*/  @!P2 IMAD.MOV R8, RZ, RZ, R10 ;  /* 0x000000ffff08a224 */ /* 0x000fe200078e020a */
[----:B------:R-:W-:Y:S01]  /*09d0*/  BSSY.RECONVERGENT B1, `(.L_x_16) ;  /* 0x0000009000017945 */ /* 0x000fe20003800200 */
[----:B------:R-:W-:Y:S02]  /*09e0*/  SEL R12, R12, 0x5, !P0 ;  /* 0x000000050c0c7807 */ /* 0x000fe40004000000 */
[----:B------:R-:W-:Y:S01]  /*09f0*/  VIADD R10, R8, 0x1 ;  /* 0x00000001080a7836 */ /* 0x000fe20000000000 */
[----:B------:R-:W-:Y:S01]  /*0a00*/  PLOP3.LUT P0, PT, PT, PT, PT, 0x8, 0x80 ;  /* 0x000000000080781c */ /* 0x000fe20003f0e170 */
[----:B------:R-:W-:-:S12]  /*0a10*/  @P6 BRA `(.L_x_17) ;  /* 0x0000000000106947 */ /* 0x000fd80003800000 */
[----:B------:R-:W0:Y:S02]  /*0a20*/  LDS.U8 R4, [R7+0x7] ;  /* 0x0000070007047984 */ /* 0x000e240000000000 */
[----:B0-----:R-:W-:-:S13]  /*0a30*/  ISETP.NE.AND P1, PT, R4, RZ, PT ;  /* 0x000000ff0400720c */ /* 0x001fda0003f25270 */
[----:B------:R-:W0:Y:S02]  /*0a40*/  @!P1 LDS.U8 R4, [R11+0x7] ;  /* 0x000007000b049984 */ /* 0x000e240000000000 */
[----:B0-----:R-:W-:-:S13]  /*0a50*/  @!P1 ISETP.EQ.AND P0, PT, R4, RZ, PT ;  /* 0x000000ff0400920c */ /* 0x001fda0003f02270 */
.L_x_17:
[----:B------:R-:W-:Y:S05]  /*0a60*/  BSYNC.RECONVERGENT B1 ;  /* 0x0000000000017941 */ /* 0x000fea0003800200 */
.L_x_16:
        /* <DEDUP_REMOVED lines=10> */
.L_x_19:
[----:B------:R-:W-:Y:S05]  /*0b10*/  BSYNC.RECONVERGENT B1 ;  /* 0x0000000000017941 */ /* 0x000fea0003800200 */
.L_x_18:
[----:B------:R-:W-:Y:S01]  /*0b20*/  @!P1 IMAD.MOV R8, RZ, RZ, R10 ;  /* 0x000000ffff089224 */ /* 0x000fe200078e020a */
[----:B------:R-:W-:Y:S01]  /*0b30*/  SEL R12, R12, 0x7, !P2 ;  /* 0x000000070c0c7807 */ /* 0x000fe20005000000 */
[----:B------:R-:W-:-:S03]  /*0b40*/  IMAD.MOV.U32 R4, RZ, RZ, RZ ;  /* 0x000000ffff047224 */ /* 0x000fc600078e00ff */
[----:B------:R-:W-:Y:S02]  /*0b50*/  ISETP.NE.AND P2, PT, R8, 0x1, PT ;  /* 0x000000010800780c */ /* 0x000fe40003f45270 */
[----:B------:R-:W-:-:S04]  /*0b60*/  SEL R12, R12, 0x8, !P0 ;  /* 0x000000080c0c7807 */ /* 0x000fc80004000000 */
[----:B------:R-:W-:-:S07]  /*0b70*/  SEL R14, R12, 0x9, !P1 ;  /* 0x000000090c0e7807 */ /* 0x000fce0004800000 */
[----:B------:R-:W-:Y:S05]  /*0b80*/  @P2 BRA `(.L_x_1) ;  /* 0x0000000000382947 */ /* 0x000fea0003800000 */
[----:B------:R-:W0:Y:S01]  /*0b90*/  S2UR UR5, SR_CgaCtaId ;  /* 0x00000000000579c3 */ /* 0x000e220000008800 */
[----:B------:R-:W-:Y:S01]  /*0ba0*/  UMOV UR4, 0x400 ;  /* 0x0000040000047882 */ /* 0x000fe20000000000 */
[----:B------:R-:W-:Y:S01]  /*0bb0*/  IMAD.MOV.U32 R13, RZ, RZ, 0x1 ;  /* 0x00000001ff0d7424 */ /* 0x000fe200078e00ff */
[----:B------:R1:W-:Y:S01]  /*0bc0*/  STG.E desc[UR6][R2.64], R14 ;  /* 0x0000000e02007986 */ /* 0x0003e2000c101906 */
[--C-:B------:R-:W-:Y:S02]  /*0bd0*/  IMAD.IADD R8, R9, 0x1, R14.reuse ;  /* 0x0000000109087824 */ /* 0x100fe400078e020e */
[--C-:B------:R-:W-:Y:S02]  /*0be0*/  IMAD.IADD R10, R7, 0x1, R14.reuse ;  /* 0x00000001070a7824 */ /* 0x100fe400078e020e */
[--C-:B------:R-:W-:Y:S01]  /*0bf0*/  IMAD.IADD R12, R11, 0x1, R14.reuse ;  /* 0x000000010b0c7824 */ /* 0x100fe200078e020e */
[----:B------:R1:W-:Y:S01]  /*0c00*/  STS.U8 [R8+-0x1], R13 ;  /* 0xffffff0d08007388 */ /* 0x0003e20000000000 */
[----:B------:R-:W-:-:S03]  /*0c10*/  IMAD.MOV.U32 R4, RZ, RZ, R14 ;  /* 0x000000ffff047224 */ /* 0x000fc600078e000e */
[----:B------:R1:W-:Y:S04]  /*0c20*/  STS.U8 [R10+-0x1], R13 ;  /* 0xffffff0d0a007388 */ /* 0x0003e80000000000 */
[----:B------:R1:W-:Y:S01]  /*0c30*/  STS.U8 [R12+-0x1], R13 ;  /* 0xffffff0d0c007388 */ /* 0x0003e20000000000 */
[----:B0-----:R-:W-:-:S06]  /*0c40*/  ULEA UR4, UR5, UR4, 0x18 ;  /* 0x0000000405047291 */ /* 0x001fcc000f8ec0ff */
[----:B------:R-:W-:-:S05]  /*0c50*/  IMAD.U32 R5, RZ, RZ, UR4 ;  /* 0x00000004ff057e24 */ /* 0x000fca000f8e00ff */
[----:B------:R1:W-:Y:S02]  /*0c60*/  STS [R5+0xf4], R0 ;  /* 0x0000f40005007388 */ /* 0x0003e40000000800 */
.L_x_1:
[----:B------:R-:W-:Y:S05]  /*0c70*/  BSYNC.RECONVERGENT B0 ;  /* 0x0000000000007941 */ /* 0x000fea0003800200 */
.L_x_0:
[----:B------:R-:W-:Y:S06]  /*0c80*/  BAR.SYNC.DEFER_BLOCKING 0x0 ;  /* 0x0000000000007b1d */ /* 0x000fec0000010000 */
[----:B01----:R-:W-:Y:S04]  /*0c90*/  LDS R8, [R5+0xf4] ;  /* 0x0000f40005087984 */ /* 0x003fe80000000800 */
[----:B------:R-:W0:Y:S02]  /*0ca0*/  LDS R13, [R5+0xf8] ;  /* 0x0000f800050d7984 */ /* 0x000e240000000800 */
[----:B0-----:R-:W-:-:S13]  /*0cb0*/  ISETP.NE.AND P0, PT, R8, R13, PT ;  /* 0x0000000d0800720c */ /* 0x001fda0003f05270 */
[----:B------:R-:W-:Y:S05]  /*0cc0*/  @P0 BRA `(.L_x_20) ;  /* 0xfffffff400bc0947 */ /* 0x000fea000383ffff */
[----:B------:R-:W-:Y:S05]  /*0cd0*/  EXIT ;  /* 0x000000000000794d */ /* 0x000fea0003800000 */
.L_x_21:
[----:B------:R-:W-:-:S00]  /*0ce0*/  BRA `(.L_x_21) ;  /* 0xfffffffc00fc7947 */ /* 0x000fc0000383ffff */
[----:B------:R-:W-:-:S00]  /*0cf0*/  NOP ;  /* 0x0000000000007918 */ /* 0x000fc00000000000 */
        /* <DEDUP_REMOVED lines=8> */
.L_x_23:


//--------------------- .text._Z13educatedGuessPiS_ --------------------------
	.section	.text._Z13educatedGuessPiS_,"ax",@progbits
	.align	128
        .global         _Z13educatedGuessPiS_
        .type           _Z13educatedGuessPiS_,@function
        .size           _Z13educatedGuessPiS_,(.L_x_24 - _Z13educatedGuessPiS_)
        .other          _Z13educatedGuessPiS_,@"STO_CUDA_ENTRY STV_DEFAULT"
_Z13educatedGuessPiS_:
.text._Z13educatedGuessPiS_:
[----:B------:R-:W0:Y:S01]  /*0000*/  LDC R1, c[0x0][0x37c] ;  /* 0x0000df00ff017b82 */ /* 0x000e220000000800 */
[----:B------:R-:W1:Y:S07]  /*0010*/  S2R R9, SR_TID.X ;  /* 0x0000000000097919 */ /* 0x000e6e0000002100 */
[----:B------:R-:W2:Y:S01]  /*0020*/  S2UR UR6, SR_CgaCtaId ;  /* 0x00000000000679c3 */ /* 0x000ea20000008800 */
[----:B------:R-:W-:Y:S01]  /*0030*/  UMOV UR4, 0x400 ;  /* 0x0000040000047882 */ /* 0x000fe20000000000 */
[----:B------:R-:W3:Y:S01]  /*0040*/  LDCU.64 UR8, c[0x0][0x358] ;  /* 0x00006b00ff0877ac */ /* 0x000ee20008000a00 */
[----:B------:R-:W1:Y:S01]  /*0050*/  S2R R4, SR_CTAID.X ;  /* 0x0000000000047919 */ /* 0x000e620000002500 */
[----:B0-----:R-:W-:Y:S01]  /*0060*/  VIADD R1, R1, 0xfffffff0 ;  /* 0xfffffff001017836 */ /* 0x001fe20000000000 */
[----:B------:R-:W-:Y:S01]  /*0070*/  UIADD3 UR5, UPT, UPT, UR4, 0xc, URZ ;  /* 0x0000000c04057890 */ /* 0x000fe2000fffe0ff */
[----:B------:R-:W0:Y:S02]  /*0080*/  S2R R2, SR_TID.Y ;  /* 0x0000000000027919 */ /* 0x000e240000002200 */
[----:B------:R-:W4:Y:S01]  /*0090*/  LDC.64 R22, c[0x0][0x380] ;  /* 0x0000e000ff167b82 */ /* 0x000f220000000a00 */
[----:B------:R-:W5:Y:S01]  /*00a0*/  S2R R3, SR_CTAID.Y ;  /* 0x0000000000037919 */ /* 0x000f620000002600 */
[----:B--2---:R-:W-:-:S02]  /*00b0*/  ULEA UR5, UR6, UR5, 0x18 ;  /* 0x0000000506057291 */ /* 0x004fc4000f8ec0ff */
[----:B------:R-:W-:Y:S01]  /*00c0*/  ULEA UR4, UR6, UR4, 0x18 ;  /* 0x0000000406047291 */ /* 0x000fe2000f8ec0ff */
[--C-:B-1----:R-:W-:Y:S02]  /*00d0*/  IMAD R25, R4, 0x3, R9.reuse ;  /* 0x0000000304197824 */ /* 0x102fe400078e0209 */
[----:B0-----:R-:W-:Y:S02]  /*00e0*/  IMAD R9, R2, 0x3, R9 ;  /* 0x0000000302097824 */ /* 0x001fe400078e0209 */
[----:B-----5:R-:W-:-:S03]  /*00f0*/  IMAD R0, R3, 0x3, R2 ;  /* 0x0000000303007824 */ /* 0x020fc600078e0202 */
[----:B------:R-:W-:Y:S01]  /*0100*/  LEA R2, R9, UR5, 0x2 ;  /* 0x0000000509027c11 */ /* 0x000fe2000f8e10ff */
[----:B------:R0:W-:Y:S01]  /*0110*/  STS.U8 [R9+UR4], RZ ;  /* 0x000000ff09007988 */ /* 0x0001e20008000004 */
[----:B------:R-:W-:-:S03]  /*0120*/  IMAD R0, R0, 0x9, RZ ;  /* 0x0000000900007824 */ /* 0x000fc600078e02ff */
[----:B------:R0:W-:Y:S01]  /*0130*/  STS [R2], RZ ;  /* 0x000000ff02007388 */ /* 0x0001e20000000800 */
[----:B------:R-:W-:-:S04]  /*0140*/  IMAD.IADD R19, R25, 0x1, R0 ;  /* 0x0000000119137824 */ /* 0x000fc800078e0200 */
[----:B----4-:R-:W-:Y:S01]  /*0150*/  IMAD.WIDE R16, R19, 0x4, R22 ;  /* 0x0000000413107825 */ /* 0x010fe200078e0216 */
[----:B------:R-:W-:Y:S06]  /*0160*/  BAR.SYNC.DEFER_BLOCKING 0x0 ;  /* 0x0000000000007b1d */ /* 0x000fec0000010000 */
[----:B---3--:R-:W2:Y:S01]  /*0170*/  LDG.E R3, desc[UR8][R16.64] ;  /* 0x0000000810037981 */ /* 0x008ea2000c1e1900 */
[----:B------:R-:W-:Y:S01]  /*0180*/  IMAD.MOV.U32 R4, RZ, RZ, 0x1 ;  /* 0x00000001ff047424 */ /* 0x000fe200078e00ff */
[C---:B--2---:R-:W-:Y:S02]  /*0190*/  ISETP.NE.AND P0, PT, R3.reuse, RZ, PT ;  /* 0x000000ff0300720c */ /* 0x044fe40003f05270 */
[----:B------:R-:W-:-:S11]  /*01a0*/  ISETP.NE.AND P1, PT, R3, RZ, PT ;  /* 0x000000ff0300720c */ /* 0x000fd60003f25270 */
[----:B------:R0:W-:Y:S01]  /*01b0*/  @P0 STS.U8 [R3+UR4+-0x1], R4 ;  /* 0xffffff0403000988 */ /* 0x0001e20008000004 */
[----:B------:R-:W-:Y:S06]  /*01c0*/  BAR.SYNC.DEFER_BLOCKING 0x0 ;  /* 0x0000000000007b1d */ /* 0x000fec0000010000 */
[----:B------:R-:W-:Y:S05]  /*01d0*/  @P1 EXIT ;  /* 0x000000000000194d */ /* 0x000fea0003800000 */
[--C-:B------:R-:W-:Y:S01]  /*01e0*/  IMAD.WIDE R24, R25, 0x4, R22.reuse ;  /* 0x0000000419187825 */ /* 0x100fe200078e0216 */
[----:B------:R-:W1:Y:S03]  /*01f0*/  LDS.U8 R21, [UR4] ;  /* 0x00000004ff157984 */ /* 0x000e660008000000 */
[----:B------:R-:W-:Y:S01]  /*0200*/  IMAD.WIDE.U32 R22, R0, 0x4, R22 ;  /* 0x0000000400167825 */ /* 0x000fe200078e0016 */
[----:B------:R-:W2:Y:S04]  /*0210*/  LDG.E R7, desc[UR8][R24.64+0x24] ;  /* 0x0000240818077981 */ /* 0x000ea8000c1e1900 */
[----:B------:R-:W3:Y:S04]  /*0220*/  LDG.E R0, desc[UR8][R24.64] ;  /* 0x0000000818007981 */ /* 0x000ee8000c1e1900 */
[----:B------:R-:W4:Y:S04]  /*0230*/  LDG.E R11, desc[UR8][R22.64] ;  /* 0x00000008160b7981 */ /* 0x000f28000c1e1900 */
[----:B------:R-:W5:Y:S04]  /*0240*/  LDG.E R5, desc[UR8][R22.64+0x4] ;  /* 0x0000040816057981 */ /* 0x000f68000c1e1900 */
[----:B------:R-:W5:Y:S04]  /*0250*/  LDG.E R20, desc[UR8][R24.64+0x48] ;  /* 0x0000480818147981 */ /* 0x000f68000c1e1900 */
[----:B0-----:R-:W5:Y:S04]  /*0260*/  LDG.E R3, desc[UR8][R22.64+0x8] ;  /* 0x0000080816037981 */ /* 0x001f68000c1e1900 */
[----:B------:R-:W5:Y:S04]  /*0270*/  LDG.E R28, desc[UR8][R24.64+0x6c] ;  /* 0x00006c08181c7981 */ /* 0x000f68000c1e1900 */
        /* <DEDUP_REMOVED lines=9> */
[----:B------:R0:W5:Y:S04]  /*0310*/  LDG.E R13, desc[UR8][R24.64+0x120] ;  /* 0x00012008180d7981 */ /* 0x000168000c1e1900 */
[----:B------:R0:W5:Y:S04]  /*0320*/  LDG.E R15, desc[UR8][R22.64+0x20] ;  /* 0x00002008160f7981 */ /* 0x000168000c1e1900 */
[----:B------:R-:W0:Y:S04]  /*0330*/  LDS.U8 R27, [UR4+0x1] ;  /* 0x00000104ff1b7984 */ /* 0x000e280008000000 */
[----:B-1----:R-:W-:Y:S04]  /*0340*/  STL.U8 [R1], R21 ;  /* 0x0000001501007387 */ /* 0x002fe80000100000 */
[----:B------:R-:W1:Y:S04]  /*0350*/  LDS.U8 R29, [UR4+0x2] ;  /* 0x00000204ff1d7984 */ /* 0x000e680008000000 */
[----:B------:R-:W1:Y:S04]  /*0360*/  LDS.U8 R21, [UR4+0x3] ;  /* 0x00000304ff157984 */ /* 0x000e680008000000 */
[----:B0-----:R-:W0:Y:S04]  /*0370*/  LDS.U8 R25, [UR4+0x4] ;  /* 0x00000404ff197984 */ /* 0x001e280008000000 */
[----:B------:R-:W0:Y:S04]  /*0380*/  LDS.U8 R23, [UR4+0x5] ;  /* 0x00000504ff177984 */ /* 0x000e280008000000 */
[----:B------:R-:W0:Y:S04]  /*0390*/  LDS.U8 R22, [UR4+0x7] ;  /* 0x00000704ff167984 */ /* 0x000e280008000000 */
[----:B------:R-:W0:Y:S04]  /*03a0*/  LDS.U8 R24, [UR4+0x8] ;  /* 0x00000804ff187984 */ /* 0x000e280008000000 */
[----:B------:R-:W-:Y:S04]  /*03b0*/  STL.U8 [R1+0x1], R27 ;  /* 0x0000011b01007387 */ /* 0x000fe80000100000 */
[----:B------:R-:W0:Y:S04]  /*03c0*/  LDS.U8 R27, [UR4+0x6] ;  /* 0x00000604ff1b7984 */ /* 0x000e280008000000 */
[----:B-1----:R-:W-:Y:S04]  /*03d0*/  STL.U8 [R1+0x2], R29 ;  /* 0x0000021d01007387 */ /* 0x002fe80000100000 */
[----:B------:R1:W-:Y:S04]  /*03e0*/  STL.U8 [R1+0x3], R21 ;  /* 0x0000031501007387 */ /* 0x0003e80000100000 */
[----:B0-----:R-:W-:Y:S01]  /*03f0*/  STL.U8 [R1+0x4], R25 ;  /* 0x0000041901007387 */ /* 0x001fe20000100000 */
[----:B-1----:R-:W-:-:S03]  /*0400*/  IMAD.MOV.U32 R21, RZ, RZ, 0x1 ;  /* 0x00000001ff157424 */ /* 0x002fc600078e00ff */
[----:B------:R-:W-:Y:S04]  /*0410*/  STL.U8 [R1+0x5], R23 ;  /* 0x0000051701007387 */ /* 0x000fe80000100000 */
[----:B------:R-:W-:Y:S04]  /*0420*/  STL.U8 [R1+0x7], R22 ;  /* 0x0000071601007387 */ /* 0x000fe80000100000 */
[----:B------:R0:W-:Y:S04]  /*0430*/  STL.U8 [R1+0x8], R24 ;  /* 0x0000081801007387 */ /* 0x0001e80000100000 */
[----:B------:R-:W-:Y:S01]  /*0440*/  STL.U8 [R1+0x6], R27 ;  /* 0x0000061b01007387 */ /* 0x000fe20000100000 */
[----:B--2---:R-:W-:-:S02]  /*0450*/  IMAD.IADD R7, R1, 0x1, R7 ;  /* 0x0000000101077824 */ /* 0x004fc400078e0207 */
[C---:B---3--:R-:W-:Y:S02]  /*0460*/  IMAD.IADD R29, R1.reuse, 0x1, R0 ;  /* 0x00000001011d7824 */ /* 0x048fe400078e0200 */
[----:B----4-:R-:W-:-:S03]  /*0470*/  IMAD.IADD R11, R1, 0x1, R11 ;  /* 0x00000001010b7824 */ /* 0x010fc600078e020b */
[----:B------:R-:W-:Y:S01]  /*0480*/  STL.U8 [R29+-0x1], R21 ;  /* 0xffffff151d007387 */ /* 0x000fe20000100000 */
[----:B-----5:R-:W-:-:S03]  /*0490*/  IMAD.IADD R5, R1, 0x1, R5 ;  /* 0x0000000101057824 */ /* 0x020fc600078e0205 */
[----:B------:R-:W-:Y:S01]  /*04a0*/  STL.U8 [R11+-0x1], R21 ;  /* 0xffffff150b007387 */ /* 0x000fe20000100000 */
[----:B------:R-:W-:-:S03]  /*04b0*/  IMAD.IADD R20, R1, 0x1, R20 ;  /* 0x0000000101147824 */ /* 0x000fc600078e0214 */
[----:B------:R-:W-:Y:S01]  /*04c0*/  STL.U8 [R7+-0x1], R21 ;  /* 0xffffff1507007387 */ /* 0x000fe20000100000 */
[----:B------:R-:W-:-:S03]  /*04d0*/  IMAD.IADD R0, R1, 0x1, R3 ;  /* 0x0000000101007824 */ /* 0x000fc600078e0203 */
[----:B------:R-:W-:Y:S01]  /*04e0*/  STL.U8 [R5+-0x1], R21 ;  /* 0xffffff1505007387 */ /* 0x000fe20000100000 */
[----:B------:R-:W-:-:S03]  /*04f0*/  IMAD.IADD R28, R1, 0x1, R28 ;  /* 0x00000001011c7824 */ /* 0x000fc600078e021c */
[----:B------:R-:W-:Y:S01]  /*0500*/  STL.U8 [R20+-0x1], R21 ;  /* 0xffffff1514007387 */ /* 0x000fe20000100000 */
[----:B------:R-:W-:-:S03]  /*0510*/  IADD3 R26, PT, PT, R1, R26, RZ ;  /* 0x0000001a011a7210 */ /* 0x000fc60007ffe0ff */
[----:B------:R1:W-:Y:S01]  /*0520*/  STL.U8 [R0+-0x1], R21 ;  /* 0xffffff1500007387 */ /* 0x0003e20000100000 */
[----:B------:R-:W-:-:S03]  /*0530*/  IMAD.IADD R3, R1, 0x1, R18 ;  /* 0x0000000101037824 */ /* 0x000fc600078e0212 */
[----:B------:R-:W-:Y:S01]  /*0540*/  STL.U8 [R28+-0x1], R21 ;  /* 0xffffff151c007387 */ /* 0x000fe20000100000 */
[----:B0-----:R-:W-:-:S03]  /*0550*/  IMAD.IADD R24, R1, 0x1, R8 ;  /* 0x0000000101187824 */ /* 0x001fc600078e0208 */
[----:B------:R-:W-:Y:S01]  /*0560*/  STL.U8 [R26+-0x1], R21 ;  /* 0xffffff151a007387 */ /* 0x000fe20000100000 */
[----:B------:R-:W-:-:S03]  /*0570*/  IMAD.IADD R22, R1, 0x1, R14 ;  /* 0x0000000101167824 */ /* 0x000fc600078e020e */
[----:B------:R-:W-:Y:S01]  /*0580*/  STL.U8 [R3+-0x1], R21 ;  /* 0xffffff1503007387 */ /* 0x000fe20000100000 */
[----:B------:R-:W-:-:S03]  /*0590*/  IMAD.IADD R18, R1, 0x1, R12 ;  /* 0x0000000101127824 */ /* 0x000fc600078e020c */
[----:B------:R-:W-:Y:S01]  /*05a0*/  STL.U8 [R24+-0x1], R21 ;  /* 0xffffff1518007387 */ /* 0x000fe20000100000 */
[----:B------:R-:W-:-:S03]  /*05b0*/  IMAD.IADD R12, R1, 0x1, R10 ;  /* 0x00000001010c7824 */ /* 0x000fc600078e020a */
[----:B------:R0:W-:Y:S01]  /*05c0*/  STL.U8 [R22+-0x1], R21 ;  /* 0xffffff1516007387 */ /* 0x0001e20000100000 */
[----:B------:R-:W-:-:S03]  /*05d0*/  IMAD.IADD R14, R1, 0x1, R6 ;  /* 0x00000001010e7824 */ /* 0x000fc600078e0206 */
[----:B------:R-:W-:Y:S01]  /*05e0*/  STL.U8 [R18+-0x1], R21 ;  /* 0xffffff1512007387 */ /* 0x000fe20000100000 */
[----:B------:R-:W-:-:S03]  /*05f0*/  IMAD.IADD R2, R1, 0x1, R2 ;  /* 0x0000000101027824 */ /* 0x000fc600078e0202 */
[----:B------:R2:W-:Y:S01]  /*0600*/  STL.U8 [R12+-0x1], R21 ;  /* 0xffffff150c007387 */ /* 0x0005e20000100000 */
[----:B------:R-:W-:-:S03]  /*0610*/  IMAD.IADD R8, R1, 0x1, R4 ;  /* 0x0000000101087824 */ /* 0x000fc600078e0204 */
[----:B------:R-:W-:Y:S01]  /*0620*/  STL.U8 [R14+-0x1], R21 ;  /* 0xffffff150e007387 */ /* 0x000fe20000100000 */
[----:B-1----:R-:W-:-:S03]  /*0630*/  IMAD.IADD R0, R1, 0x1, R13 ;  /* 0x0000000101007824 */ /* 0x002fc600078e020d */
[----:B------:R-:W-:Y:S01]  /*0640*/  STL.U8 [R2+-0x1], R21 ;  /* 0xffffff1502007387 */ /* 0x000fe20000100000 */
[----:B------:R-:W-:-:S03]  /*0650*/  IMAD.IADD R10, R1, 0x1, R15 ;  /* 0x00000001010a7824 */ /* 0x000fc600078e020f */
[----:B------:R1:W-:Y:S04]  /*0660*/  STL.U8 [R8+-0x1], R21 ;  /* 0xffffff1508007387 */ /* 0x0003e80000100000 */
[----:B------:R3:W-:Y:S04]  /*0670*/  STL.U8 [R0+-0x1], R21 ;  /* 0xffffff1500007387 */ /* 0x0007e80000100000 */
[----:B------:R4:W-:Y:S04]  /*0680*/  STL.U8 [R10+-0x1], R21 ;  /* 0xffffff150a007387 */ /* 0x0009e80000100000 */
[----:B0-----:R-:W5:Y:S04]  /*0690*/  LDL.U8 R22, [R1+0x1] ;  /* 0x0000010001167983 */ /* 0x001f680000100000 */
[----:B--2---:R-:W2:Y:S04]  /*06a0*/  LDL.U8 R12, [R1] ;  /* 0x00000000010c7983 */ /* 0x004ea80000100000 */
[----:B------:R-:W2:Y:S04]  /*06b0*/  LDL.U8 R3, [R1+0x2] ;  /* 0x0000020001037983 */ /* 0x000ea80000100000 */
[----:B------:R-:W2:Y:S04]  /*06c0*/  LDL.U8 R4, [R1+0x3] ;  /* 0x0000030001047983 */ /* 0x000ea80000100000 */
[----:B------:R-:W2:Y:S04]  /*06d0*/  LDL.U8 R6, [R1+0x4] ;  /* 0x0000040001067983 */ /* 0x000ea80000100000 */
[----:B------:R-:W2:Y:S01]  /*06e0*/  LDL.U8 R7, [R1+0x5] ;  /* 0x0000050001077983 */ /* 0x000ea20000100000 */
[----:B-1----:R-:W-:-:S03]  /*06f0*/  LOP3.LUT R8, R9, 0xffff, RZ, 0xc0, !PT ;  /* 0x0000ffff09087812 */ /* 0x002fc600078ec0ff */
[----:B------:R-:W2:Y:S02]  /*0700*/  LDL.U8 R5, [R1+0x6] ;  /* 0x0000060001057983 */ /* 0x000ea40000100000 */
[----:B------:R-:W-:Y:S02]  /*0710*/  IMAD R8, R8, 0x1c72, RZ ;  /* 0x00001c7208087824 */ /* 0x000fe400078e02ff */
[----:B------:R-:W2:Y:S03]  /*0720*/  LDL.U8 R2, [R1+0x7] ;  /* 0x0000070001027983 */ /* 0x000ea60000100000 */
[----:B------:R-:W-:Y:S01]  /*0730*/  SHF.R.U32.HI R8, RZ, 0x10, R8 ;  /* 0x00000010ff087819 */ /* 0x000fe20000011608 */
[----:B---3--:R-:W3:Y:S03]  /*0740*/  LDL.U8 R0, [R1+0x8] ;  /* 0x0000080001007983 */ /* 0x008ee60000100000 */
[----:B------:R-:W-:-:S05]  /*0750*/  PRMT R8, R8, 0x9910, RZ ;  /* 0x0000991008087816 */ /* 0x000fca00000000ff */
[----:B------:R-:W-:-:S05]  /*0760*/  IMAD R8, R8, 0x9, RZ ;  /* 0x0000000908087824 */ /* 0x000fca00078e02ff */
[----:B------:R-:W-:-:S04]  /*0770*/  IADD3 R8, PT, PT, RZ, -R8, RZ ;  /* 0x80000008ff087210 */ /* 0x000fc80007ffe0ff */
[----:B------:R-:W-:-:S05]  /*0780*/  PRMT R14, R8, 0x7710, RZ ;  /* 0x00007710080e7816 */ /* 0x000fca00000000ff */
[----:B------:R-:W-:-:S05]  /*0790*/  IMAD.IADD R14, R9, 0x1, R14 ;  /* 0x00000001090e7824 */ /* 0x000fca00078e020e */
[----:B------:R-:W-:-:S05]  /*07a0*/  LOP3.LUT R14, R14, 0xffff, RZ, 0xc0, !PT ;  /* 0x0000ffff0e0e7812 */ /* 0x000fca00078ec0ff */
[----:B------:R-:W-:-:S05]  /*07b0*/  IMAD.IADD R8, R1, 0x1, R14 ;  /* 0x0000000101087824 */ /* 0x000fca00078e020e */
[----:B------:R0:W3:Y:S01]  /*07c0*/  LDL.U8 R15, [R8] ;  /* 0x00000000080f7983 */ /* 0x0000e20000100000 */
[----:B----4-:R-:W-:-:S05]  /*07d0*/  VIADD R10, R9, 0x1 ;  /* 0x00000001090a7836 */ /* 0x010fca0000000000 */
[----:B------:R-:W-:-:S05]  /*07e0*/  LOP3.LUT R11, R10, 0xffff, RZ, 0xc0, !PT ;  /* 0x0000ffff0a0b7812 */ /* 0x000fca00078ec0ff */
[----:B------:R-:W-:-:S05]  /*07f0*/  IMAD R11, R11, 0x1c72, RZ ;  /* 0x00001c720b0b7824 */ /* 0x000fca00078e02ff */
[----:B------:R-:W-:-:S04]  /*0800*/  SHF.R.U32.HI R11, RZ, 0x10, R11 ;  /* 0x00000010ff0b7819 */ /* 0x000fc8000001160b */
[----:B------:R-:W-:-:S05]  /*0810*/  PRMT R11, R11, 0x9910, RZ ;  /* 0x000099100b0b7816 */ /* 0x000fca00000000ff */
[----:B------:R-:W-:-:S04]  /*0820*/  IMAD R11, R11, 0x9, RZ ;  /* 0x000000090b0b7824 */ /* 0x000fc800078e02ff */
[----:B------:R-:W-:-:S05]  /*0830*/  IMAD.MOV R11, RZ, RZ, -R11 ;  /* 0x000000ffff0b7224 */ /* 0x000fca00078e0a0b */
[----:B------:R-:W-:-:S05]  /*0840*/  PRMT R11, R11, 0x7710, RZ ;  /* 0x000077100b0b7816 */ /* 0x000fca00000000ff */
[----:B------:R-:W-:-:S05]  /*0850*/  IMAD.IADD R24, R10, 0x1, R11 ;  /* 0x000000010a187824 */ /* 0x000fca00078e020b */
[----:B------:R-:W-:-:S05]  /*0860*/  LOP3.LUT R24, R24, 0xffff, RZ, 0xc0, !PT ;  /* 0x0000ffff18187812 */ /* 0x000fca00078ec0ff */
[----:B------:R-:W-:-:S06]  /*0870*/  IMAD.IADD R18, R1, 0x1, R24 ;  /* 0x0000000101127824 */ /* 0x000fcc00078e0218 */
[----:B------:R-:W4:Y:S01]  /*0880*/  LDL.U8 R18, [R18] ;  /* 0x0000000012127983 */ /* 0x000f220000100000 */
[----:B0-----:R-:W-:-:S05]  /*0890*/  VIADD R8, R9, 0x2 ;  /* 0x0000000209087836 */ /* 0x001fca0000000000 */
        /* <DEDUP_REMOVED lines=11> */
[----:B------:R-:W-:Y:S01]  /*0950*/  VIADD R10, R9, 0x3 ;  /* 0x00000003090a7836 */ /* 0x000fe20000000000 */
[----:B-----5:R-:W-:Y:S02]  /*0960*/  ISETP.NE.AND P6, PT, R22, RZ, PT ;  /* 0x000000ff1600720c */ /* 0x020fe40003fc5270 */
[----:B--2---:R-:W-:Y:S02]  /*0970*/  ISETP.NE.AND P0, PT, R12, RZ, PT ;  /* 0x000000ff0c00720c */ /* 0x004fe40003f05270 */
[----:B------:R-:W-:Y:S02]  /*0980*/  ISETP.NE.AND P5, PT, R3, RZ, PT ;  /* 0x000000ff0300720c */ /* 0x000fe40003fa5270 */
[----:B------:R-:W-:Y:S02]  /*0990*/  SEL R13, RZ, 0x1, P0 ;  /* 0x00000001ff0d7807 */ /* 0x000fe40000000000 */
[----:B------:R-:W-:-:S03]  /*09a0*/  ISETP.NE.AND P4, PT, R4, RZ, PT ;  /* 0x000000ff0400720c */ /* 0x000fc60003f85270 */
[----:B------:R-:W-:Y:S02]  /*09b0*/  VIADD R20, R13, 0x1 ;  /* 0x000000010d147836 */ /* 0x000fe40000000000 */
[----:B------:R-:W-:Y:S01]  /*09c0*/  @P6 IMAD.MOV R20, RZ, RZ, R13 ;  /* 0x000000ffff146224 */ /* 0x000fe200078e020d */
[----:B------:R-:W-:-:S04]  /*09d0*/  ISETP.NE.AND P3, PT, R6, RZ, PT ;  /* 0x000000ff0600720c */ /* 0x000fc80003f65270 */
[----:B------:R-:W-:Y:S01]  /*09e0*/  IADD3 R21, PT, PT, R20, 0x1, RZ ;  /* 0x0000000114157810 */ /* 0x000fe20007ffe0ff */
[----:B------:R-:W-:Y:S01]  /*09f0*/  @P5 IMAD.MOV R21, RZ, RZ, R20 ;  /* 0x000000ffff155224 */ /* 0x000fe200078e0214 */
[----:B------:R-:W-:Y:S02]  /*0a00*/  LOP3.LUT R20, R10, 0xffff, RZ, 0xc0, !PT ;  /* 0x0000ffff0a147812 */ /* 0x000fe400078ec0ff */
[----:B------:R-:W-:Y:S01]  /*0a10*/  ISETP.NE.AND P2, PT, R7, RZ, PT ;  /* 0x000000ff0700720c */ /* 0x000fe20003f45270 */
[----:B------:R-:W-:Y:S02]  /*0a20*/  VIADD R23, R21, 0x1 ;  /* 0x0000000115177836 */ /* 0x000fe40000000000 */
[----:B------:R-:W-:Y:S02]  /*0a30*/  @P4 IMAD.MOV R23, RZ, RZ, R21 ;  /* 0x000000ffff174224 */ /* 0x000fe400078e0215 */
[----:B------:R-:W-:Y:S02]  /*0a40*/  IMAD R20, R20, 0x1c72, RZ ;  /* 0x00001c7214147824 */ /* 0x000fe400078e02ff */
[----:B------:R-:W-:-:S02]  /*0a50*/  VIADD R21, R23, 0x1 ;  /* 0x0000000117157836 */ /* 0x000fc40000000000 */
[----:B------:R-:W-:Y:S01]  /*0a60*/  @P3 IMAD.MOV R21, RZ, RZ, R23 ;  /* 0x000000ffff153224 */ /* 0x000fe200078e0217 */
[----:B------:R-:W-:-:S03]  /*0a70*/  SHF.R.U32.HI R20, RZ, 0x10, R20 ;  /* 0x00000010ff147819 */ /* 0x000fc60000011614 */
[----:B------:R-:W-:Y:S02]  /*0a80*/  VIADD R23, R21, 0x1 ;  /* 0x0000000115177836 */ /* 0x000fe40000000000 */
[----:B------:R-:W-:Y:S01]  /*0a90*/  @P2 IMAD.MOV R23, RZ, RZ, R21 ;  /* 0x000000ffff172224 */ /* 0x000fe200078e0215 */
[----:B------:R-:W-:Y:S02]  /*0aa0*/  PRMT R21, R20, 0x9910, RZ ;  /* 0x0000991014157816 */ /* 0x000fe400000000ff */
[----:B------:R-:W-:-:S03]  /*0ab0*/  SEL R13, R13, 0x2, P6 ;  /* 0x000000020d0d7807 */ /* 0x000fc60003000000 */
[----:B------:R-:W-:Y:S01]  /*0ac0*/  IMAD R21, R21, 0x9, RZ ;  /* 0x0000000915157824 */ /* 0x000fe200078e02ff */
[----:B------:R-:W-:-:S03]  /*0ad0*/  SEL R13, R13, 0x3, P5 ;  /* 0x000000030d0d7807 */ /* 0x000fc60002800000 */
[----:B------:R-:W-:Y:S01]  /*0ae0*/  IMAD.MOV R21, RZ, RZ, -R21 ;  /* 0x000000ffff157224 */ /* 0x000fe200078e0a15 */
[----:B------:R-:W-:-:S04]  /*0af0*/  SEL R13, R13, 0x4, P4 ;  /* 0x000000040d0d7807 */ /* 0x000fc80002000000 */
[----:B------:R-:W-:Y:S02]  /*0b00*/  PRMT R21, R21, 0x7710, RZ ;  /* 0x0000771015157816 */ /* 0x000fe400000000ff */
[----:B------:R-:W-:-:S03]  /*0b10*/  SEL R13, R13, 0x5, P3 ;  /* 0x000000050d0d7807 */ /* 0x000fc60001800000 */
[----:B------:R-:W-:Y:S01]  /*0b20*/  IMAD.IADD R10, R10, 0x1, R21 ;  /* 0x000000010a0a7824 */ /* 0x000fe200078e0215 */
[----:B------:R-:W-:Y:S02]  /*0b30*/  ISETP.NE.AND P0, PT, R5, RZ, PT ;  /* 0x000000ff0500720c */ /* 0x000fe40003f05270 */
[----:B------:R-:W-:Y:S02]  /*0b40*/  SEL R13, R13, 0x6, P2 ;  /* 0x000000060d0d7807 */ /* 0x000fe40001000000 */
[----:B------:R-:W-:Y:S02]  /*0b50*/  LOP3.LUT R10, R10, 0xffff, RZ, 0xc0, !PT ;  /* 0x0000ffff0a0a7812 */ /* 0x000fe400078ec0ff */
[----:B------:R-:W-:Y:S02]  /*0b60*/  SEL R13, R13, 0x7, P0 ;  /* 0x000000070d0d7807 */ /* 0x000fe40000000000 */
[----:B------:R-:W-:Y:S01]  /*0b70*/  ISETP.NE.AND P1, PT, R2, RZ, PT ;  /* 0x000000ff0200720c */ /* 0x000fe20003f25270 */
[----:B------:R-:W-:-:S03]  /*0b80*/  IMAD.IADD R28, R1, 0x1, R10 ;  /* 0x00000001011c7824 */ /* 0x000fc600078e020a */
[----:B------:R-:W-:Y:S02]  /*0b90*/  SEL R25, R13, 0x8, P1 ;  /* 0x000000080d197807 */ /* 0x000fe40000800000 */
[----:B------:R0:W2:Y:S01]  /*0ba0*/  LDL.U8 R13, [R28] ;  /* 0x000000001c0d7983 */ /* 0x0000a20000100000 */
[----:B---3--:R-:W-:Y:S02]  /*0bb0*/  ISETP.NE.AND P6, PT, R0, RZ, PT ;  /* 0x000000ff0000720c */ /* 0x008fe40003fc5270 */
[----:B------:R-:W-:Y:S01]  /*0bc0*/  IADD3 R20, PT, PT, R23, 0x1, RZ ;  /* 0x0000000117147810 */ /* 0x000fe20007ffe0ff */
[----:B------:R-:W-:-:S04]  /*0bd0*/  @P0 IMAD.MOV R20, RZ, RZ, R23 ;  /* 0x000000ffff140224 */ /* 0x000fc800078e0217 */
[----:B------:R-:W-:Y:S02]  /*0be0*/  VIADD R23, R20, 0x1 ;  /* 0x0000000114177836 */ /* 0x000fe40000000000 */
[----:B------:R-:W-:-:S04]  /*0bf0*/  @P1 IMAD.MOV R23, RZ, RZ, R20 ;  /* 0x000000ffff171224 */ /* 0x000fc800078e0214 */
[----:B------:R-:W-:Y:S02]  /*0c00*/  VIADD R20, R23, 0x1 ;  /* 0x0000000117147836 */ /* 0x000fe40000000000 */
[----:B------:R-:W-:Y:S02]  /*0c10*/  @P6 IMAD.MOV R20, RZ, RZ, R23 ;  /* 0x000000ffff146224 */ /* 0x000fe400078e0217 */
[----:B------:R-:W-:-:S03]  /*0c20*/  VIADD R23, R9, 0x4 ;  /* 0x0000000409177836 */ /* 0x000fc60000000000 */
[----:B------:R-:W-:Y:S02]  /*0c30*/  ISETP.NE.AND P2, PT, R20, 0x1, PT ;  /* 0x000000011400780c */ /* 0x000fe40003f45270 */
[----:B------:R-:W-:-:S05]  /*0c40*/  LOP3.LUT R20, R23, 0xffff, RZ, 0xc0, !PT ;  /* 0x0000ffff17147812 */ /* 0x000fca00078ec0ff */
[----:B------:R-:W-:-:S05]  /*0c50*/  IMAD R20, R20, 0x1c72, RZ ;  /* 0x00001c7214147824 */ /* 0x000fca00078e02ff */
[----:B------:R-:W-:-:S04]  /*0c60*/  SHF.R.U32.HI R20, RZ, 0x10, R20 ;  /* 0x00000010ff147819 */ /* 0x000fc80000011614 */
[----:B------:R-:W-:Y:S02]  /*0c70*/  PRMT R27, R20, 0x9910, RZ ;  /* 0x00009910141b7816 */ /* 0x000fe400000000ff */
[----:B------:R-:W1:Y:S01]  /*0c80*/  @!P2 LDC.64 R20, c[0x0][0x388] ;  /* 0x0000e200ff14ab82 */ /* 0x000e620000000a00 */
[----:B------:R-:W-:Y:S02]  /*0c90*/  ISETP.NE.AND P0, PT, R15, RZ, PT ;  /* 0x000000ff0f00720c */ /* 0x000fe40003f05270 */
[----:B------:R-:W-:-:S04]  /*0ca0*/  IMAD R15, R27, 0x9, RZ ;  /* 0x000000091b0f7824 */ /* 0x000fc800078e02ff */
[----:B------:R-:W-:-:S05]  /*0cb0*/  IMAD.MOV R15, RZ, RZ, -R15 ;  /* 0x000000ffff0f7224 */ /* 0x000fca00078e0a0f */
[----:B0-----:R-:W-:Y:S02]  /*0cc0*/  PRMT R28, R15, 0x7710, RZ ;  /* 0x000077100f1c7816 */ /* 0x001fe400000000ff */
[----:B------:R-:W-:-:S03]  /*0cd0*/  SEL R25, R25, 0x9, P6 ;  /* 0x0000000919197807 */ /* 0x000fc60003000000 */
[----:B------:R-:W-:Y:S01]  /*0ce0*/  IMAD.IADD R15, R23, 0x1, R28 ;  /* 0x00000001170f7824 */ /* 0x000fe200078e021c */
[----:B------:R-:W-:Y:S02]  /*0cf0*/  @!P2 LEA R26, R25, UR5, 0x2 ;  /* 0x00000005191aac11 */ /* 0x000fe4000f8e10ff */
[----:B------:R-:W-:Y:S02]  /*0d00*/  @!P2 MOV R29, 0x4 ;  /* 0x00000004001da802 */ /* 0x000fe40000000f00 */
[----:B------:R-:W-:Y:S02]  /*0d10*/  @!P0 LEA R23, R14, UR5, 0x2 ;  /* 0x000000050e178c11 */ /* 0x000fe4000f8e10ff */
[----:B------:R-:W-:Y:S01]  /*0d20*/  LOP3.LUT R14, R15, 0xffff, RZ, 0xc0, !PT ;  /* 0x0000ffff0f0e7812 */ /* 0x000fe200078ec0ff */
[----:B------:R0:W-:Y:S04]  /*0d30*/  @!P2 STG.E desc[UR8][R16.64], R25 ;  /* 0x000000191000a986 */ /* 0x0001e8000c101908 */
[----:B------:R-:W-:Y:S01]  /*0d40*/  @!P2 STS [R26+-0x4], R29 ;  /* 0xfffffc1d1a00a388 */ /* 0x000fe20000000800 */
[----:B------:R-:W-:-:S03]  /*0d50*/  IMAD.IADD R15, R1, 0x1, R14 ;  /* 0x00000001010f7824 */ /* 0x000fc600078e020e */
[----:B-1----:R1:W-:Y:S01]  /*0d60*/  @!P2 STG.E desc[UR8][R20.64], R19 ;  /* 0x000000131400a986 */ /* 0x0023e2000c101908 */
[----:B------:R-:W-:Y:S06]  /*0d70*/  BAR.SYNC.DEFER_BLOCKING 0x0 ;  /* 0x0000000000007b1d */ /* 0x000fec0000010000 */
[----:B------:R-:W3:Y:S01]  /*0d80*/  LDL.U8 R15, [R15] ;  /* 0x000000000f0f7983 */ /* 0x000ee20000100000 */
[----:B------:R-:W-:-:S05]  /*0d90*/  VIADD R27, R9, 0x5 ;  /* 0x00000005091b7836 */ /* 0x000fca0000000000 */
[----:B------:R-:W-:-:S05]  /*0da0*/  LOP3.LUT R28, R27, 0xffff, RZ, 0xc0, !PT ;  /* 0x0000ffff1b1c7812 */ /* 0x000fca00078ec0ff */
[----:B------:R-:W-:Y:S01]  /*0db0*/  IMAD R28, R28, 0x1c72, RZ ;  /* 0x00001c721c1c7824 */ /* 0x000fe200078e02ff */
[----:B------:R-:W5:Y:S04]  /*0dc0*/  @!P0 LDS R26, [R23] ;  /* 0x00000000171a8984 */ /* 0x000f680000000800 */
[----:B0-----:R-:W-:-:S04]  /*0dd0*/  SHF.R.U32.HI R25, RZ, 0x10, R28 ;  /* 0x00000010ff197819 */ /* 0x001fc8000001161c */
[----:B------:R-:W-:-:S05]  /*0de0*/  PRMT R25, R25, 0x9910, RZ ;  /* 0x0000991019197816 */ /* 0x000fca00000000ff */
[----:B-1----:R-:W-:Y:S01]  /*0df0*/  IMAD.MOV.U32 R20, RZ, RZ, R25 ;  /* 0x000000ffff147224 */ /* 0x002fe200078e0019 */
[----:B----4-:R-:W-:-:S03]  /*0e00*/  ISETP.NE.AND P1, PT, R18, RZ, PT ;  /* 0x000000ff1200720c */ /* 0x010fc60003f25270 */
[----:B------:R-:W-:-:S04]  /*0e10*/  IMAD R20, R20, 0x9, RZ ;  /* 0x0000000914147824 */ /* 0x000fc800078e02ff */
[----:B------:R-:W-:-:S05]  /*0e20*/  IMAD.MOV R18, RZ, RZ, -R20 ;  /* 0x000000ffff127224 */ /* 0x000fca00078e0a14 */
[----:B------:R-:W-:-:S05]  /*0e30*/  PRMT R18, R18, 0x7710, RZ ;  /* 0x0000771012127816 */ /* 0x000fca00000000ff */
[----:B------:R-:W-:-:S05]  /*0e40*/  IMAD.IADD R18, R27, 0x1, R18 ;  /* 0x000000011b127824 */ /* 0x000fca00078e0212 */
[----:B------:R-:W-:Y:S01]  /*0e50*/  LOP3.LUT R18, R18, 0xffff, RZ, 0xc0, !PT ;  /* 0x0000ffff12127812 */ /* 0x000fe200078ec0ff */
[----:B-----5:R-:W-:-:S03]  /*0e60*/  @!P0 VIADD R26, R26, 0x1 ;  /* 0x000000011a1a8836 */ /* 0x020fc60000000000 */
[----:B------:R-:W-:Y:S02]  /*0e70*/  IADD3 R21, PT, PT, R1, R18, RZ ;  /* 0x0000001201157210 */ /* 0x000fe40007ffe0ff */
[----:B------:R0:W-:Y:S04]  /*0e80*/  @!P0 STS [R23], R26 ;  /* 0x0000001a17008388 */ /* 0x0001e80000000800 */
[----:B------:R-:W4:Y:S01]  /*0e90*/  LDL.U8 R21, [R21] ;  /* 0x0000000015157983 */ /* 0x000f220000100000 */
[----:B------:R-:W-:Y:S01]  /*0ea0*/  @!P1 LEA R24, R24, UR5, 0x2 ;  /* 0x0000000518189c11 */ /* 0x000fe2000f8e10ff */
[----:B------:R-:W-:Y:S01]  /*0eb0*/  BAR.SYNC.DEFER_BLOCKING 0x0 ;  /* 0x0000000000007b1d */ /* 0x000fe20000010000 */
[----:B------:R-:W-:-:S05]  /*0ec0*/  VIADD R25, R9, 0x6 ;  /* 0x0000000609197836 */ /* 0x000fca0000000000 */
[----:B------:R-:W-:-:S05]  /*0ed0*/  LOP3.LUT R27, R25, 0xffff, RZ, 0xc0, !PT ;  /* 0x0000ffff191b7812 */ /* 0x000fca00078ec0ff */
[----:B------:R-:W-:Y:S01]  /*0ee0*/  IMAD R27, R27, 0x1c72, RZ ;  /* 0x00001c721b1b7824 */ /* 0x000fe200078e02ff */
[----:B------:R-:W1:Y:S04]  /*0ef0*/  @!P1 LDS R20, [R24] ;  /* 0x0000000018149984 */ /* 0x000e680000000800 */
[----:B------:R-:W-:-:S04]  /*0f00*/  SHF.R.U32.HI R27, RZ, 0x10, R27 ;  /* 0x00000010ff1b7819 */ /* 0x000fc8000001161b */
[----:B------:R-:W-:-:S05]  /*0f10*/  PRMT R27, R27, 0x9910, RZ ;  /* 0x000099101b1b7816 */ /* 0x000fca00000000ff */
[----:B0-----:R-:W-:-:S04]  /*0f20*/  IMAD R23, R27, 0x9, RZ ;  /* 0x000000091b177824 */ /* 0x001fc800078e02ff */
[----:B------:R-:W-:-:S05]  /*0f30*/  IMAD.MOV R23, RZ, RZ, -R23 ;  /* 0x000000ffff177224 */ /* 0x000fca00078e0a17 */
[----:B------:R-:W-:-:S05]  /*0f40*/  PRMT R26, R23, 0x7710, RZ ;  /* 0x00007710171a7816 */ /* 0x000fca00000000ff */
[----:B------:R-:W-:Y:S02]  /*0f50*/  IMAD.IADD R25, R25, 0x1, R26 ;  /* 0x0000000119197824 */ /* 0x000fe400078e021a */
[----:B-1----:R-:W-:-:S03]  /*0f60*/  @!P1 VIADD R27, R20, 0x1 ;  /* 0x00000001141b9836 */ /* 0x002fc60000000000 */
[----:B------:R-:W-:-:S05]  /*0f70*/  LOP3.LUT R20, R25, 0xffff, RZ, 0xc0, !PT ;  /* 0x0000ffff19147812 */ /* 0x000fca00078ec0ff */
[----:B------:R-:W-:Y:S02]  /*0f80*/  IMAD.IADD R23, R1, 0x1, R20 ;  /* 0x0000000101177824 */ /* 0x000fe400078e0214 */
[----:B------:R-:W-:-:S04]  /*0f90*/  VIADD R25, R9, 0x7 ;  /* 0x0000000709197836 */ /* 0x000fc80000000000 */
[----:B------:R-:W5:Y:S01]  /*0fa0*/  LDL.U8 R23, [R23] ;  /* 0x0000000017177983 */ /* 0x000f620000100000 */
[----:B------:R-:W-:-:S03]  /*0fb0*/  LOP3.LUT R26, R25, 0xffff, RZ, 0xc0, !PT ;  /* 0x0000ffff191a7812 */ /* 0x000fc600078ec0ff */
[----:B------:R0:W-:Y:S02]  /*0fc0*/  @!P1 STS [R24], R27 ;  /* 0x0000001b18009388 */ /* 0x0001e40000000800 */
[----:B------:R-:W-:Y:S01]  /*0fd0*/  IMAD R26, R26, 0x1c72, RZ ;  /* 0x00001c721a1a7824 */ /* 0x000fe200078e02ff */
[----:B------:R-:W-:-:S04]  /*0fe0*/  ISETP.NE.AND P0, PT, R11, RZ, PT ;  /* 0x000000ff0b00720c */ /* 0x000fc80003f05270 */
[----:B------:R-:W-:-:S04]  /*0ff0*/  SHF.R.U32.HI R26, RZ, 0x10, R26 ;  /* 0x00000010ff1a7819 */ /* 0x000fc8000001161a */
[----:B------:R-:W-:-:S05]  /*1000*/  PRMT R26, R26, 0x9910, RZ ;  /* 0x000099101a1a7816 */ /* 0x000fca00000000ff */
[----:B------:R-:W-:Y:S01]  /*1010*/  IMAD R26, R26, 0x9, RZ ;  /* 0x000000091a1a7824 */ /* 0x000fe200078e02ff */
[----:B------:R-:W-:Y:S01]  /*1020*/  @!P0 LEA R8, R8, UR5, 0x2 ;  /* 0x0000000508088c11 */ /* 0x000fe2000f8e10ff */
[----:B------:R-:W-:Y:S02]  /*1030*/  BAR.SYNC.DEFER_BLOCKING 0x0 ;  /* 0x0000000000007b1d */ /* 0x000fe40000010000 */
[----:B------:R-:W-:-:S05]  /*1040*/  IMAD.MOV R26, RZ, RZ, -R26 ;  /* 0x000000ffff1a7224 */ /* 0x000fca00078e0a1a */
[----:B0-----:R-:W-:-:S05]  /*1050*/  PRMT R24, R26, 0x7710, RZ ;  /* 0x000077101a187816 */ /* 0x001fca00000000ff */
[----:B------:R-:W-:Y:S01]  /*1060*/  IMAD.IADD R24, R25, 0x1, R24 ;  /* 0x0000000119187824 */ /* 0x000fe200078e0218 */
[----:B------:R-:W0:Y:S04]  /*1070*/  @!P0 LDS R11, [R8] ;  /* 0x00000000080b8984 */ /* 0x000e280000000800 */
[----:B------:R-:W-:Y:S01]  /*1080*/  LOP3.LUT R24, R24, 0xffff, RZ, 0xc0, !PT ;  /* 0x0000ffff18187812 */ /* 0x000fe200078ec0ff */
[----:B------:R-:W-:-:S04]  /*1090*/  VIADD R25, R9, 0x8 ;  /* 0x0000000809197836 */ /* 0x000fc80000000000 */
[----:B------:R-:W-:-:S06]  /*10a0*/  IMAD.IADD R9, R1, 0x1, R24 ;  /* 0x0000000101097824 */ /* 0x000fcc00078e0218 */
[----:B------:R-:W5:Y:S01]  /*10b0*/  LDL.U8 R9, [R9] ;  /* 0x0000000009097983 */ /* 0x000f620000100000 */
[----:B------:R-:W-:-:S05]  /*10c0*/  LOP3.LUT R26, R25, 0xffff, RZ, 0xc0, !PT ;  /* 0x0000ffff191a7812 */ /* 0x000fca00078ec0ff */
[----:B------:R-:W-:Y:S01]  /*10d0*/  IMAD R26, R26, 0x1c72, RZ ;  /* 0x00001c721a1a7824 */ /* 0x000fe200078e02ff */
[----:B--2---:R-:W-:Y:S01]  /*10e0*/  ISETP.NE.AND P1, PT, R13, RZ, PT ;  /* 0x000000ff0d00720c */ /* 0x004fe20003f25270 */
[----:B0-----:R-:W-:-:S05]  /*10f0*/  @!P0 VIADD R11, R11, 0x1 ;  /* 0x000000010b0b8836 */ /* 0x001fca0000000000 */
[----:B------:R-:W-:Y:S01]  /*1100*/  @!P0 STS [R8], R11 ;  /* 0x0000000b08008388 */ /* 0x000fe20000000800 */
[----:B------:R-:W-:-:S06]  /*1110*/  SHF.R.U32.HI R26, RZ, 0x10, R26 ;  /* 0x00000010ff1a7819 */ /* 0x000fcc000001161a */
[----:B------:R-:W-:Y:S01]  /*1120*/  @!P1 LEA R10, R10, UR5, 0x2 ;  /* 0x000000050a0a9c11 */ /* 0x000fe2000f8e10ff */
[----:B------:R-:W-:Y:S01]  /*1130*/  BAR.SYNC.DEFER_BLOCKING 0x0 ;  /* 0x0000000000007b1d */ /* 0x000fe20000010000 */
[----:B------:R-:W-:-:S05]  /*1140*/  PRMT R26, R26, 0x9910, RZ ;  /* 0x000099101a1a7816 */ /* 0x000fca00000000ff */
[----:B------:R-:W-:-:S05]  /*1150*/  IMAD R26, R26, 0x9, RZ ;  /* 0x000000091a1a7824 */ /* 0x000fca00078e02ff */
[----:B------:R-:W-:Y:S01]  /*1160*/  IADD3 R26, PT, PT, RZ, -R26, RZ ;  /* 0x8000001aff1a7210 */ /* 0x000fe20007ffe0ff */
[----:B------:R-:W0:Y:S03]  /*1170*/  @!P1 LDS R13, [R10] ;  /* 0x000000000a0d9984 */ /* 0x000e260000000800 */
[----:B------:R-:W-:-:S05]  /*1180*/  PRMT R26, R26, 0x7710, RZ ;  /* 0x000077101a1a7816 */ /* 0x000fca00000000ff */
[----:B------:R-:W-:-:S05]  /*1190*/  IMAD.IADD R26, R25, 0x1, R26 ;  /* 0x00000001191a7824 */ /* 0x000fca00078e021a */
[----:B------:R-:W-:-:S05]  /*11a0*/  LOP3.LUT R26, R26, 0xffff, RZ, 0xc0, !PT ;  /* 0x0000ffff1a1a7812 */ /* 0x000fca00078ec0ff */
[----:B------:R-:W-:-:S06]  /*11b0*/  IMAD.IADD R25, R1, 0x1, R26 ;  /* 0x0000000101197824 */ /* 0x000fcc00078e021a */
[----:B------:R-:W2:Y:S01]  /*11c0*/  LDL.U8 R25, [R25] ;  /* 0x0000000019197983 */ /* 0x000ea20000100000 */
[----:B0-----:R-:W-:-:S05]  /*11d0*/  @!P1 VIADD R13, R13, 0x1 ;  /* 0x000000010d0d9836 */ /* 0x001fca0000000000 */
[----:B------:R-:W-:Y:S01]  /*11e0*/  @!P1 STS [R10], R13 ;  /* 0x0000000d0a009388 */ /* 0x000fe20000000800 */
[----:B------:R-:W-:Y:S01]  /*11f0*/  BAR.SYNC.DEFER_BLOCKING 0x0 ;  /* 0x0000000000007b1d */ /* 0x000fe20000010000 */
[----:B---3--:R-:W-:-:S13]  /*1200*/  ISETP.NE.AND P0, PT, R15, RZ, PT ;  /* 0x000000ff0f00720c */ /* 0x008fda0003f05270 */
[----:B------:R-:W-:-:S05]  /*1210*/  @!P0 LEA R14, R14, UR5, 0x2 ;  /* 0x000000050e0e8c11 */ /* 0x000fca000f8e10ff */
[----:B------:R-:W0:Y:S01]  /*1220*/  @!P0 LDS R15, [R14] ;  /* 0x000000000e0f8984 */ /* 0x000e220000000800 */
[----:B----4-:R-:W-:Y:S01]  /*1230*/  ISETP.NE.AND P1, PT, R21, RZ, PT ;  /* 0x000000ff1500720c */ /* 0x010fe20003f25270 */
[----:B0-----:R-:W-:-:S05]  /*1240*/  @!P0 VIADD R15, R15, 0x1 ;  /* 0x000000010f0f8836 */ /* 0x001fca0000000000 */
[----:B------:R-:W-:Y:S07]  /*1250*/  @!P0 STS [R14], R15 ;  /* 0x0000000f0e008388 */ /* 0x000fee0000000800 */
[----:B------:R-:W-:Y:S01]  /*1260*/  @!P1 LEA R18, R18, UR5, 0x2 ;  /* 0x0000000512129c11 */ /* 0x000fe2000f8e10ff */
[----:B------:R-:W-:Y:S06]  /*1270*/  BAR.SYNC.DEFER_BLOCKING 0x0 ;  /* 0x0000000000007b1d */ /* 0x000fec0000010000 */
[----:B------:R-:W0:Y:S02]  /*1280*/  @!P1 LDS R8, [R18] ;  /* 0x0000000012089984 */ /* 0x000e240000000800 */
[----:B0-----:R-:W-:-:S05]  /*1290*/  @!P1 VIADD R11, R8, 0x1 ;  /* 0x00000001080b9836 */ /* 0x001fca0000000000 */
[----:B------:R-:W-:Y:S01]  /*12a0*/  @!P1 STS [R18], R11 ;  /* 0x0000000b12009388 */ /* 0x000fe20000000800 */
[----:B------:R-:W-:Y:S01]  /*12b0*/  BAR.SYNC.DEFER_BLOCKING 0x0 ;  /* 0x0000000000007b1d */ /* 0x000fe20000010000 */
[----:B-----5:R-:W-:-:S13]  /*12c0*/  ISETP.NE.AND P0, PT, R23, RZ, PT ;  /* 0x000000ff1700720c */ /* 0x020fda0003f05270 */
[----:B------:R-:W-:-:S05]  /*12d0*/  @!P0 LEA R20, R20, UR5, 0x2 ;  /* 0x0000000514148c11 */ /* 0x000fca000f8e10ff */
[----:B------:R-:W0:Y:S01]  /*12e0*/  @!P0 LDS R8, [R20] ;  /* 0x0000000014088984 */ /* 0x000e220000000800 */
[----:B------:R-:W-:Y:S01]  /*12f0*/  ISETP.NE.AND P1, PT, R9, RZ, PT ;  /* 0x000000ff0900720c */ /* 0x000fe20003f25270 */
        /* <DEDUP_REMOVED lines=8> */
[----:B--2---:R-:W-:-:S13]  /*1380*/  ISETP.NE.AND P0, PT, R25, RZ, PT ;  /* 0x000000ff1900720c */ /* 0x004fda0003f05270 */
[----:B------:R-:W-:-:S05]  /*1390*/  @!P0 LEA R26, R26, UR5, 0x2 ;  /* 0x000000051a1a8c11 */ /* 0x000fca000f8e10ff */
[----:B------:R-:W0:Y:S02]  /*13a0*/  @!P0 LDS R8, [R26] ;  /* 0x000000001a088984 */ /* 0x000e240000000800 */
[----:B0-----:R-:W-:-:S05]  /*13b0*/  @!P0 VIADD R23, R8, 0x1 ;  /* 0x0000000108178836 */ /* 0x001fca0000000000 */
[----:B------:R-:W-:Y:S01]  /*13c0*/  @!P0 STS [R26], R23 ;  /* 0x000000171a008388 */ /* 0x000fe20000000800 */
[----:B------:R-:W-:Y:S06]  /*13d0*/  BAR.SYNC.DEFER_BLOCKING 0x0 ;  /* 0x0000000000007b1d */ /* 0x000fec0000010000 */
[----:B------:R-:W0:Y:S04]  /*13e0*/  LDS R18, [UR4+0xc] ;  /* 0x00000c04ff127984 */ /* 0x000e280008000800 */
[----:B------:R-:W1:Y:S01]  /*13f0*/  LDS.128 R8, [UR4+0x10] ;  /* 0x00001004ff087984 */ /* 0x000e620008000c00 */
[----:B------:R-:W-:-:S03]  /*1400*/  ISETP.NE.AND P1, PT, R12, RZ, PT ;  /* 0x000000ff0c00720c */ /* 0x000fc60003f25270 */
[----:B------:R-:W2:Y:S01]  /*1410*/  LDS.128 R12, [UR4+0x20] ;  /* 0x00002004ff0c7984 */ /* 0x000ea20008000c00 */
[----:B------:R-:W-:Y:S02]  /*1420*/  ISETP.NE.AND P0, PT, R22, RZ, PT ;  /* 0x000000ff1600720c */ /* 0x000fe40003f05270 */
[----:B------:R-:W-:Y:S02]  /*1430*/  ISETP.NE.AND P2, PT, R3, RZ, PT ;  /* 0x000000ff0300720c */ /* 0x000fe40003f45270 */
[----:B0-----:R-:W-:-:S13]  /*1440*/  ISETP.NE.OR P1, PT, R18, 0x1, P1 ;  /* 0x000000011200780c */ /* 0x001fda0000f25670 */
[----:B------:R-:W0:Y:S01]  /*1450*/  @!P1 LDC.64 R20, c[0x0][0x388] ;  /* 0x0000e200ff149b82 */ /* 0x000e220000000a00 */
[----:B-1----:R-:W-:Y:S01]  /*1460*/  ISETP.NE.OR P0, PT, R8, 0x1, P0 ;  /* 0x000000010800780c */ /* 0x002fe20000705670 */
[----:B------:R-:W-:Y:S01]  /*1470*/  HFMA2 R3, -RZ, RZ, 0, 5.9604644775390625e-08 ;  /* 0x00000001ff037431 */ /* 0x000fe200000001ff */
[----:B------:R-:W-:Y:S02]  /*1480*/  ISETP.NE.AND P4, PT, R4, RZ, PT ;  /* 0x000000ff0400720c */ /* 0x000fe40003f85270 */
[----:B------:R-:W-:Y:S02]  /*1490*/  ISETP.NE.AND P3, PT, R6, RZ, PT ;  /* 0x000000ff0600720c */ /* 0x000fe40003f65270 */
[----:B------:R-:W-:Y:S02]  /*14a0*/  ISETP.NE.OR P2, PT, R9, 0x1, P2 ;  /* 0x000000010900780c */ /* 0x000fe40001745670 */
[----:B------:R-:W-:Y:S02]  /*14b0*/  ISETP.NE.OR P4, PT, R10, 0x1, P4 ;  /* 0x000000010a00780c */ /* 0x000fe40002785670 */
[----:B------:R-:W-:Y:S01]  /*14c0*/  ISETP.NE.AND P6, PT, R7, RZ, PT ;  /* 0x000000ff0700720c */ /* 0x000fe20003fc5270 */
[----:B------:R1:W-:Y:S01]  /*14d0*/  @!P1 STG.E desc[UR8][R16.64], R3 ;  /* 0x0000000310009986 */ /* 0x0003e2000c101908 */
[----:B------:R-:W-:-:S02]  /*14e0*/  ISETP.NE.AND P5, PT, R5, RZ, PT ;  /* 0x000000ff0500720c */ /* 0x000fc40003fa5270 */
[----:B------:R-:W-:Y:S01]  /*14f0*/  ISETP.NE.OR P3, PT, R11, 0x1, P3 ;  /* 0x000000010b00780c */ /* 0x000fe20001f65670 */
[----:B------:R-:W3:Y:S01]  /*1500*/  @!P0 LDC.64 R4, c[0x0][0x388] ;  /* 0x0000e200ff048b82 */ /* 0x000ee20000000a00 */
[----:B--2---:R-:W-:Y:S02]  /*1510*/  ISETP.NE.OR P6, PT, R12, 0x1, P6 ;  /* 0x000000010c00780c */ /* 0x004fe400037c5670 */
[----:B------:R-:W-:Y:S01]  /*1520*/  ISETP.NE.OR P5, PT, R13, 0x1, P5 ;  /* 0x000000010d00780c */ /* 0x000fe20002fa5670 */
[----:B0-----:R0:W-:Y:S01]  /*1530*/  @!P1 STG.E desc[UR8][R20.64], R19 ;  /* 0x0000001314009986 */ /* 0x0011e2000c101908 */
[----:B------:R-:W-:-:S03]  /*1540*/  ISETP.NE.AND P1, PT, R2, RZ, PT ;  /* 0x000000ff0200720c */ /* 0x000fc60003f25270 */
[----:B------:R-:W2:Y:S01]  /*1550*/  @!P2 LDC.64 R22, c[0x0][0x388] ;  /* 0x0000e200ff16ab82 */ /* 0x000ea20000000a00 */
[----:B------:R-:W-:-:S07]  /*1560*/  ISETP.NE.OR P1, PT, R14, 0x1, P1 ;  /* 0x000000010e00780c */ /* 0x000fce0000f25670 */
[----:B------:R-:W4:Y:S01]  /*1570*/  @!P4 LDC.64 R12, c[0x0][0x388] ;  /* 0x0000e200ff0ccb82 */ /* 0x000f220000000a00 */
[----:B------:R-:W-:-:S07]  /*1580*/  @!P0 IMAD.MOV.U32 R25, RZ, RZ, 0x2 ;  /* 0x00000002ff198424 */ /* 0x000fce00078e00ff */
[----:B------:R-:W5:Y:S08]  /*1590*/  @!P3 LDC.64 R10, c[0x0][0x388] ;  /* 0x0000e200ff0abb82 */ /* 0x000f700000000a00 */
[----:B------:R-:W5:Y:S08]  /*15a0*/  @!P6 LDC.64 R8, c[0x0][0x388] ;  /* 0x0000e200ff08eb82 */ /* 0x000f700000000a00 */
[----:B------:R-:W5:Y:S01]  /*15b0*/  @!P5 LDC.64 R6, c[0x0][0x388] ;  /* 0x0000e200ff06db82 */ /* 0x000f620000000a00 */
[----:B------:R2:W-:Y:S07]  /*15c0*/  @!P0 STG.E desc[UR8][R16.64], R25 ;  /* 0x0000001910008986 */ /* 0x0005ee000c101908 */
[----:B-1----:R-:W1:Y:S01]  /*15d0*/  @!P1 LDC.64 R2, c[0x0][0x388] ;  /* 0x0000e200ff029b82 */ /* 0x002e620000000a00 */
[----:B---3--:R3:W-:Y:S01]  /*15e0*/  @!P0 STG.E desc[UR8][R4.64], R19 ;  /* 0x0000001304008986 */ /* 0x0087e2000c101908 */
[----:B0-----:R-:W-:Y:S01]  /*15f0*/  @!P2 IMAD.MOV.U32 R21, RZ, RZ, 0x3 ;  /* 0x00000003ff15a424 */ /* 0x001fe200078e00ff */
[----:B------:R-:W-:Y:S01]  /*1600*/  ISETP.NE.AND P0, PT, R0, RZ, PT ;  /* 0x000000ff0000720c */ /* 0x000fe20003f05270 */
[----:B------:R-:W-:-:S02]  /*1610*/  @!P4 IMAD.MOV.U32 R29, RZ, RZ, 0x4 ;  /* 0x00000004ff1dc424 */ /* 0x000fc400078e00ff */
[----:B------:R-:W-:Y:S01]  /*1620*/  @!P3 IMAD.MOV.U32 R27, RZ, RZ, 0x5 ;  /* 0x00000005ff1bb424 */ /* 0x000fe200078e00ff */
[----:B------:R-:W-:Y:S01]  /*1630*/  ISETP.NE.OR P0, PT, R15, 0x1, P0 ;  /* 0x000000010f00780c */ /* 0x000fe20000705670 */
[----:B------:R0:W-:Y:S01]  /*1640*/  @!P2 STG.E desc[UR8][R16.64], R21 ;  /* 0x000000151000a986 */ /* 0x0001e2000c101908 */
[----:B--2---:R-:W-:-:S03]  /*1650*/  @!P6 IMAD.MOV.U32 R25, RZ, RZ, 0x6 ;  /* 0x00000006ff19e424 */ /* 0x004fc600078e00ff */
[----:B------:R0:W-:Y:S01]  /*1660*/  @!P2 STG.E desc[UR8][R22.64], R19 ;  /* 0x000000131600a986 */ /* 0x0001e2000c101908 */
[----:B---3--:R-:W-:-:S03]  /*1670*/  @!P5 IMAD.MOV.U32 R5, RZ, RZ, 0x7 ;  /* 0x00000007ff05d424 */ /* 0x008fc600078e00ff */
[----:B------:R0:W-:Y:S01]  /*1680*/  @!P4 STG.E desc[UR8][R16.64], R29 ;  /* 0x0000001d1000c986 */ /* 0x0001e2000c101908 */
[----:B------:R-:W-:-:S03]  /*1690*/  @!P1 IMAD.MOV.U32 R15, RZ, RZ, 0x8 ;  /* 0x00000008ff0f9424 */ /* 0x000fc600078e00ff */
[----:B----4-:R0:W-:Y:S04]  /*16a0*/  @!P4 STG.E desc[UR8][R12.64], R19 ;  /* 0x000000130c00c986 */ /* 0x0101e8000c101908 */
[----:B------:R0:W-:Y:S04]  /*16b0*/  @!P3 STG.E desc[UR8][R16.64], R27 ;  /* 0x0000001b1000b986 */ /* 0x0001e8000c101908 */
[----:B-----5:R0:W-:Y:S04]  /*16c0*/  @!P3 STG.E desc[UR8][R10.64], R19 ;  /* 0x000000130a00b986 */ /* 0x0201e8000c101908 */
[----:B------:R0:W-:Y:S04]  /*16d0*/  @!P6 STG.E desc[UR8][R16.64], R25 ;  /* 0x000000191000e986 */ /* 0x0001e8000c101908 */
[----:B------:R0:W-:Y:S04]  /*16e0*/  @!P6 STG.E desc[UR8][R8.64], R19 ;  /* 0x000000130800e986 */ /* 0x0001e8000c101908 */
[----:B------:R0:W-:Y:S04]  /*16f0*/  @!P5 STG.E desc[UR8][R16.64], R5 ;  /* 0x000000051000d986 */ /* 0x0001e8000c101908 */
[----:B------:R0:W-:Y:S04]  /*1700*/  @!P5 STG.E desc[UR8][R6.64], R19 ;  /* 0x000000130600d986 */ /* 0x0001e8000c101908 */
[----:B------:R0:W-:Y:S04]  /*1710*/  @!P1 STG.E desc[UR8][R16.64], R15 ;  /* 0x0000000f10009986 */ /* 0x0001e8000c101908 */
[----:B-1----:R0:W-:Y:S01]  /*1720*/  @!P1 STG.E desc[UR8][R2.64], R19 ;  /* 0x0000001302009986 */ /* 0x0021e2000c101908 */
[----:B------:R-:W-:Y:S05]  /*1730*/  @P0 EXIT ;  /* 0x000000000000094d */ /* 0x000fea0003800000 */
[----:B0-----:R-:W0:Y:S01]  /*1740*/  LDC.64 R2, c[0x0][0x388] ;  /* 0x0000e200ff027b82 */ /* 0x001e220000000a00 */
[----:B------:R-:W-:-:S05]  /*1750*/  IMAD.MOV.U32 R5, RZ, RZ, 0x9 ;  /* 0x00000009ff057424 */ /* 0x000fca00078e00ff */
[----:B------:R-:W-:Y:S04]  /*1760*/  STG.E desc[UR8][R16.64], R5 ;  /* 0x0000000510007986 */ /* 0x000fe8000c101908 */
[----:B0-----:R-:W-:Y:S01]  /*1770*/  STG.E desc[UR8][R2.64], R19 ;  /* 0x0000001302007986 */ /* 0x001fe2000c101908 */
[----:B------:R-:W-:Y:S05]  /*1780*/  EXIT ;  /* 0x000000000000794d */ /* 0x000fea0003800000 */
.L_x_22:
        /* <DEDUP_REMOVED lines=15> */
.L_x_24:


//--------------------- .nv.shared._Z10superSolvePi --------------------------
	.section	.nv.shared._Z10superSolvePi,"aw",@nobits
	.sectionflags	@""
	.align	4
.nv.shared._Z10superSolvePi:
	.zero		1276


//--------------------- .nv.shared.reserved.0     --------------------------
	.section	.nv.shared.reserved.0,"aw",@nobits
	.weak		__nv_reservedSMEM_offset_0_alias
	.size		__nv_reservedSMEM_offset_0_alias, 0, 64
	.other		__nv_reservedSMEM_offset_0_alias,@"STO_CUDA_RESERVED_SHARED STV_DEFAULT"
__nv_reservedSMEM_offset_0_alias:
	.zero		0
	.zero		64


//--------------------- .nv.shared._Z13educatedGuessPiS_ --------------------------
	.section	.nv.shared._Z13educatedGuessPiS_,"aw",@nobits
	.sectionflags	@""
	.align	4
.nv.shared._Z13educatedGuessPiS_:
	.zero		1072


//--------------------- .nv.constant0._Z10superSolvePi --------------------------
	.section	.nv.constant0._Z10superSolvePi,"a",@progbits
	.sectionflags	@""
	.align	4
.nv.constant0._Z10superSolvePi:
	.zero		904


//--------------------- .nv.constant0._Z13educatedGuessPiS_ --------------------------
	.section	.nv.constant0._Z13educatedGuessPiS_,"a",@progbits
	.sectionflags	@""
	.align	4
.nv.constant0._Z13educatedGuessPiS_:
	.zero		912


//--------------------- SYMBOLS --------------------------

	.type		.nv.reservedSmem.offset0,@object
	.size		.nv.reservedSmem.offset0,0x4
	.type		.nv.reservedSmem.cap,@object
	.size		.nv.reservedSmem.cap,0x4
